//
// Generated by NVIDIA NVVM Compiler
//
// Compiler Build ID: CL-36424714
// Cuda compilation tools, release 13.0, V13.0.88
// Based on NVVM 20.0.0
//

.version 9.0
.target sm_100
.address_size 64

	// .globl	_Z7runLGCAPjS_S_S_S_S_ii
// as has been demoted
// bs has been demoted
// cs has been demoted
// ds has been demoted
// es has been demoted
// fs has been demoted

.visible .entry _Z7runLGCAPjS_S_S_S_S_ii(
	.param .u64 .ptr .align 1 _Z7runLGCAPjS_S_S_S_S_ii_param_0,
	.param .u64 .ptr .align 1 _Z7runLGCAPjS_S_S_S_S_ii_param_1,
	.param .u64 .ptr .align 1 _Z7runLGCAPjS_S_S_S_S_ii_param_2,
	.param .u64 .ptr .align 1 _Z7runLGCAPjS_S_S_S_S_ii_param_3,
	.param .u64 .ptr .align 1 _Z7runLGCAPjS_S_S_S_S_ii_param_4,
	.param .u64 .ptr .align 1 _Z7runLGCAPjS_S_S_S_S_ii_param_5,
	.param .u32 _Z7runLGCAPjS_S_S_S_S_ii_param_6,
	.param .u32 _Z7runLGCAPjS_S_S_S_S_ii_param_7
)
{
	.reg .pred 	%p<53>;
	.reg .b32 	%r<274>;
	.reg .b64 	%rd<60>;
	// demoted variable
	.shared .align 4 .b8 as[1936];
	// demoted variable
	.shared .align 4 .b8 bs[1936];
	// demoted variable
	.shared .align 4 .b8 cs[1936];
	// demoted variable
	.shared .align 4 .b8 ds[1936];
	// demoted variable
	.shared .align 4 .b8 es[1936];
	// demoted variable
	.shared .align 4 .b8 fs[1936];
	ld.param.u64 	%rd10, [_Z7runLGCAPjS_S_S_S_S_ii_param_0];
	ld.param.u64 	%rd13, [_Z7runLGCAPjS_S_S_S_S_ii_param_1];
	ld.param.u64 	%rd14, [_Z7runLGCAPjS_S_S_S_S_ii_param_2];
	ld.param.u64 	%rd11, [_Z7runLGCAPjS_S_S_S_S_ii_param_3];
	ld.param.u64 	%rd15, [_Z7runLGCAPjS_S_S_S_S_ii_param_4];
	ld.param.u64 	%rd12, [_Z7runLGCAPjS_S_S_S_S_ii_param_5];
	ld.param.u32 	%r18, [_Z7runLGCAPjS_S_S_S_S_ii_param_6];
	ld.param.u32 	%r19, [_Z7runLGCAPjS_S_S_S_S_ii_param_7];
	cvta.to.global.u64 	%rd16, %rd12;
	cvta.to.global.u64 	%rd1, %rd15;
	cvta.to.global.u64 	%rd17, %rd11;
	cvta.to.global.u64 	%rd2, %rd14;
	cvta.to.global.u64 	%rd3, %rd13;
	cvta.to.global.u64 	%rd18, %rd10;
	mov.u32 	%r20, %ctaid.x;
	mov.u32 	%r1, %ntid.x;
	mov.u32 	%r2, %tid.x;
	mad.lo.s32 	%r3, %r20, %r1, %r2;
	mov.u32 	%r21, %ctaid.y;
	mov.u32 	%r22, %ntid.y;
	mul.lo.s32 	%r5, %r21, %r22;
	mov.u32 	%r23, %tid.y;
	add.s32 	%r7, %r5, %r23;
	setp.lt.u32 	%p1, %r23, 21;
	selp.b32 	%r24, 0, -22, %p1;
	add.s32 	%r25, %r23, %r24;
	setp.lt.u32 	%p2, %r2, 21;
	selp.b32 	%r26, 0, -22, %p2;
	add.s32 	%r8, %r26, %r2;
	mad.lo.s32 	%r9, %r25, 22, 22;
	add.s32 	%r27, %r8, %r9;
	setp.lt.s32 	%p3, %r3, %r18;
	selp.b32 	%r28, 0, %r18, %p3;
	sub.s32 	%r29, %r3, %r28;
	shr.s32 	%r30, %r29, 31;
	and.b32  	%r31, %r30, %r18;
	add.s32 	%r10, %r31, %r29;
	setp.lt.s32 	%p4, %r7, %r19;
	selp.b32 	%r32, 0, %r19, %p4;
	sub.s32 	%r33, %r7, %r32;
	shr.s32 	%r34, %r33, 31;
	and.b32  	%r35, %r34, %r19;
	add.s32 	%r36, %r35, %r33;
	mul.lo.s32 	%r11, %r36, %r18;
	add.s32 	%r37, %r10, %r11;
	mul.wide.s32 	%rd19, %r37, 4;
	add.s64 	%rd4, %rd18, %rd19;
	ld.global.u32 	%r38, [%rd4];
	shl.b32 	%r39, %r27, 2;
	mov.u32 	%r40, as;
	add.s32 	%r12, %r40, %r39;
	st.shared.u32 	[%r12+4], %r38;
	add.s64 	%rd5, %rd3, %rd19;
	ld.global.u32 	%r41, [%rd5];
	mov.u32 	%r42, bs;
	add.s32 	%r13, %r42, %r39;
	st.shared.u32 	[%r13+4], %r41;
	add.s64 	%rd6, %rd2, %rd19;
	ld.global.u32 	%r43, [%rd6];
	mov.u32 	%r44, cs;
	add.s32 	%r14, %r44, %r39;
	st.shared.u32 	[%r14+4], %r43;
	add.s64 	%rd7, %rd17, %rd19;
	ld.global.u32 	%r45, [%rd7];
	mov.u32 	%r46, ds;
	add.s32 	%r15, %r46, %r39;
	st.shared.u32 	[%r15+4], %r45;
	add.s64 	%rd8, %rd1, %rd19;
	ld.global.u32 	%r47, [%rd8];
	mov.u32 	%r48, es;
	add.s32 	%r16, %r48, %r39;
	st.shared.u32 	[%r16+4], %r47;
	add.s64 	%rd9, %rd16, %rd19;
	ld.global.u32 	%r49, [%rd9];
	mov.u32 	%r50, fs;
	add.s32 	%r17, %r50, %r39;
	st.shared.u32 	[%r17+4], %r49;
	setp.ne.s32 	%p5, %r2, 0;
	add.s32 	%r51, %r22, -1;
	setp.eq.s32 	%p6, %r23, %r51;
	or.pred  	%p7, %p5, %p6;
	@%p7 bra 	$L__BB0_2;
	ld.param.u64 	%rd58, [_Z7runLGCAPjS_S_S_S_S_ii_param_5];
	setp.gt.s32 	%p8, %r3, %r18;
	not.b32 	%r52, %r18;
	selp.b32 	%r53, %r52, -1, %p8;
	add.s32 	%r54, %r53, %r3;
	shr.s32 	%r55, %r54, 31;
	and.b32  	%r56, %r55, %r18;
	add.s32 	%r57, %r56, %r54;
	add.s32 	%r58, %r57, %r11;
	cvta.to.global.u64 	%rd20, %rd58;
	mul.wide.u32 	%rd21, %r58, 4;
	add.s64 	%rd22, %rd20, %rd21;
	ld.global.u32 	%r59, [%rd22];
	setp.lt.u32 	%p9, %r23, 21;
	selp.b32 	%r60, 0, -22, %p9;
	add.s32 	%r61, %r23, 1;
	add.s32 	%r62, %r60, %r61;
	mov.u32 	%r63, fs;
	mad.lo.s32 	%r64, %r62, 88, %r63;
	st.shared.u32 	[%r64], %r59;
	add.s32 	%r65, %r61, %r5;
	setp.lt.s32 	%p10, %r65, %r19;
	selp.b32 	%r66, 0, %r19, %p10;
	sub.s32 	%r67, %r65, %r66;
	shr.s32 	%r68, %r67, 31;
	and.b32  	%r69, %r68, %r19;
	add.s32 	%r70, %r69, %r67;
	mad.lo.s32 	%r71, %r70, %r18, %r57;
	mul.wide.u32 	%rd23, %r71, 4;
	add.s64 	%rd24, %rd1, %rd23;
	ld.global.u32 	%r72, [%rd24];
	setp.lt.u32 	%p11, %r23, 20;
	selp.b32 	%r73, 0, -22, %p11;
	add.s32 	%r74, %r23, %r73;
	mov.u32 	%r75, es;
	mad.lo.s32 	%r76, %r74, 88, %r75;
	st.shared.u32 	[%r76+176], %r72;
$L__BB0_2:
	add.s32 	%r77, %r1, -1;
	setp.ne.s32 	%p12, %r2, %r77;
	setp.eq.s32 	%p13, %r23, 0;
	or.pred  	%p14, %p13, %p12;
	@%p14 bra 	$L__BB0_4;
	add.s32 	%r78, %r3, 1;
	setp.lt.s32 	%p15, %r78, %r18;
	selp.b32 	%r79, 0, %r18, %p15;
	sub.s32 	%r80, %r78, %r79;
	shr.s32 	%r81, %r80, 31;
	and.b32  	%r82, %r81, %r18;
	add.s32 	%r83, %r82, %r80;
	setp.gt.s32 	%p16, %r7, %r19;
	not.b32 	%r84, %r19;
	selp.b32 	%r85, %r84, -1, %p16;
	add.s32 	%r86, %r85, %r7;
	shr.s32 	%r87, %r86, 31;
	and.b32  	%r88, %r87, %r19;
	add.s32 	%r89, %r88, %r86;
	mad.lo.s32 	%r90, %r89, %r18, %r83;
	mul.wide.u32 	%rd25, %r90, 4;
	add.s64 	%rd26, %rd3, %rd25;
	ld.global.u32 	%r91, [%rd26];
	setp.lt.u32 	%p17, %r1, 21;
	selp.b32 	%r92, 0, -22, %p17;
	setp.lt.u32 	%p18, %r23, 22;
	selp.b32 	%r93, 0, -22, %p18;
	add.s32 	%r94, %r93, %r23;
	add.s32 	%r95, %r92, %r1;
	mad.lo.s32 	%r96, %r94, 22, %r95;
	shl.b32 	%r97, %r96, 2;
	mov.u32 	%r98, bs;
	add.s32 	%r99, %r98, %r97;
	st.shared.u32 	[%r99+4], %r91;
	add.s32 	%r100, %r83, %r11;
	mul.wide.u32 	%rd27, %r100, 4;
	add.s64 	%rd28, %rd2, %rd27;
	ld.global.u32 	%r101, [%rd28];
	add.s32 	%r102, %r95, %r9;
	shl.b32 	%r103, %r102, 2;
	mov.u32 	%r104, cs;
	add.s32 	%r105, %r104, %r103;
	st.shared.u32 	[%r105+4], %r101;
$L__BB0_4:
	setp.ne.s32 	%p19, %r23, 0;
	add.s32 	%r106, %r1, -1;
	setp.eq.s32 	%p20, %r2, %r106;
	or.pred  	%p21, %p19, %p20;
	@%p21 bra 	$L__BB0_6;
	ld.param.u64 	%rd54, [_Z7runLGCAPjS_S_S_S_S_ii_param_0];
	setp.gt.s32 	%p22, %r7, %r19;
	not.b32 	%r107, %r19;
	selp.b32 	%r108, %r107, -1, %p22;
	add.s32 	%r109, %r108, %r7;
	shr.s32 	%r110, %r109, 31;
	and.b32  	%r111, %r110, %r19;
	add.s32 	%r112, %r111, %r109;
	mul.lo.s32 	%r113, %r112, %r18;
	add.s32 	%r114, %r10, %r113;
	cvta.to.global.u64 	%rd29, %rd54;
	mul.wide.u32 	%rd30, %r114, 4;
	add.s64 	%rd31, %rd29, %rd30;
	ld.global.u32 	%r115, [%rd31];
	shl.b32 	%r116, %r8, 2;
	mov.u32 	%r117, as;
	add.s32 	%r118, %r117, %r116;
	st.shared.u32 	[%r118+4], %r115;
	add.s32 	%r119, %r3, 1;
	setp.lt.s32 	%p23, %r119, %r18;
	selp.b32 	%r120, 0, %r18, %p23;
	sub.s32 	%r121, %r119, %r120;
	shr.s32 	%r122, %r121, 31;
	and.b32  	%r123, %r122, %r18;
	add.s32 	%r124, %r123, %r121;
	add.s32 	%r125, %r124, %r113;
	mul.wide.u32 	%rd32, %r125, 4;
	add.s64 	%rd33, %rd3, %rd32;
	ld.global.u32 	%r126, [%rd33];
	setp.lt.u32 	%p24, %r2, 20;
	selp.b32 	%r127, 0, -22, %p24;
	add.s32 	%r128, %r2, %r127;
	shl.b32 	%r129, %r128, 2;
	mov.u32 	%r130, bs;
	add.s32 	%r131, %r130, %r129;
	st.shared.u32 	[%r131+8], %r126;
$L__BB0_6:
	add.s32 	%r132, %r22, -1;
	setp.ne.s32 	%p25, %r23, %r132;
	setp.eq.s32 	%p26, %r2, 0;
	or.pred  	%p27, %p26, %p25;
	@%p27 bra 	$L__BB0_8;
	ld.param.u64 	%rd57, [_Z7runLGCAPjS_S_S_S_S_ii_param_3];
	add.s32 	%r165, %r23, %r5;
	add.s32 	%r166, %r165, 1;
	setp.lt.s32 	%p35, %r166, %r19;
	selp.b32 	%r167, 0, %r19, %p35;
	sub.s32 	%r168, %r166, %r167;
	shr.s32 	%r169, %r168, 31;
	and.b32  	%r170, %r169, %r19;
	add.s32 	%r171, %r170, %r168;
	mul.lo.s32 	%r172, %r171, %r18;
	add.s32 	%r173, %r10, %r172;
	cvta.to.global.u64 	%rd42, %rd57;
	mul.wide.u32 	%rd43, %r173, 4;
	add.s64 	%rd44, %rd42, %rd43;
	ld.global.u32 	%r174, [%rd44];
	setp.lt.u32 	%p36, %r22, 21;
	selp.b32 	%r175, 0, -22, %p36;
	add.s32 	%r176, %r22, %r175;
	mad.lo.s32 	%r177, %r176, 22, 22;
	add.s32 	%r178, %r8, %r177;
	shl.b32 	%r179, %r178, 2;
	mov.u32 	%r180, ds;
	add.s32 	%r181, %r180, %r179;
	st.shared.u32 	[%r181+4], %r174;
	setp.gt.s32 	%p37, %r3, %r18;
	not.b32 	%r182, %r18;
	selp.b32 	%r183, %r182, -1, %p37;
	add.s32 	%r184, %r183, %r3;
	shr.s32 	%r185, %r184, 31;
	and.b32  	%r186, %r185, %r18;
	add.s32 	%r187, %r186, %r184;
	add.s32 	%r188, %r187, %r172;
	mul.wide.u32 	%rd45, %r188, 4;
	add.s64 	%rd46, %rd1, %rd45;
	ld.global.u32 	%r189, [%rd46];
	setp.lt.u32 	%p38, %r2, 22;
	selp.b32 	%r190, 0, -22, %p38;
	add.s32 	%r191, %r190, %r2;
	add.s32 	%r192, %r191, %r177;
	shl.b32 	%r193, %r192, 2;
	mov.u32 	%r194, es;
	add.s32 	%r195, %r194, %r193;
	st.shared.u32 	[%r195], %r189;
	bra.uni 	$L__BB0_10;
$L__BB0_8:
	or.pred  	%p30, %p5, %p25;
	@%p30 bra 	$L__BB0_10;
	ld.param.u64 	%rd59, [_Z7runLGCAPjS_S_S_S_S_ii_param_5];
	ld.param.u64 	%rd56, [_Z7runLGCAPjS_S_S_S_S_ii_param_3];
	setp.gt.s32 	%p31, %r3, %r18;
	not.b32 	%r134, %r18;
	selp.b32 	%r135, %r134, -1, %p31;
	add.s32 	%r136, %r135, %r3;
	shr.s32 	%r137, %r136, 31;
	and.b32  	%r138, %r137, %r18;
	add.s32 	%r139, %r138, %r136;
	add.s32 	%r140, %r139, %r11;
	cvta.to.global.u64 	%rd34, %rd59;
	mul.wide.u32 	%rd35, %r140, 4;
	add.s64 	%rd36, %rd34, %rd35;
	ld.global.u32 	%r141, [%rd36];
	setp.lt.u32 	%p32, %r22, 22;
	selp.b32 	%r142, 0, -22, %p32;
	add.s32 	%r143, %r142, %r22;
	mov.u32 	%r144, fs;
	mad.lo.s32 	%r145, %r143, 88, %r144;
	st.shared.u32 	[%r145], %r141;
	add.s32 	%r146, %r23, %r5;
	add.s32 	%r147, %r146, 1;
	setp.lt.s32 	%p33, %r147, %r19;
	selp.b32 	%r148, 0, %r19, %p33;
	sub.s32 	%r149, %r147, %r148;
	shr.s32 	%r150, %r149, 31;
	and.b32  	%r151, %r150, %r19;
	add.s32 	%r152, %r151, %r149;
	mul.lo.s32 	%r153, %r152, %r18;
	add.s32 	%r154, %r139, %r153;
	mul.wide.u32 	%rd37, %r154, 4;
	add.s64 	%rd38, %rd1, %rd37;
	ld.global.u32 	%r155, [%rd38];
	setp.lt.u32 	%p34, %r22, 21;
	selp.b32 	%r156, 0, -22, %p34;
	add.s32 	%r157, %r22, %r156;
	mad.lo.s32 	%r158, %r157, 88, 88;
	mov.u32 	%r159, es;
	add.s32 	%r160, %r159, %r158;
	st.shared.u32 	[%r160], %r155;
	add.s32 	%r161, %r10, %r153;
	cvta.to.global.u64 	%rd39, %rd56;
	mul.wide.u32 	%rd40, %r161, 4;
	add.s64 	%rd41, %rd39, %rd40;
	ld.global.u32 	%r162, [%rd41];
	mov.u32 	%r163, ds;
	add.s32 	%r164, %r163, %r158;
	st.shared.u32 	[%r164+4], %r162;
$L__BB0_10:
	add.s32 	%r196, %r1, -1;
	setp.ne.s32 	%p40, %r2, %r196;
	or.pred  	%p41, %p19, %p40;
	@%p41 bra 	$L__BB0_12;
	ld.param.u64 	%rd55, [_Z7runLGCAPjS_S_S_S_S_ii_param_0];
	setp.gt.s32 	%p42, %r7, %r19;
	not.b32 	%r197, %r19;
	selp.b32 	%r198, %r197, -1, %p42;
	add.s32 	%r199, %r198, %r7;
	shr.s32 	%r200, %r199, 31;
	and.b32  	%r201, %r200, %r19;
	add.s32 	%r202, %r201, %r199;
	mul.lo.s32 	%r203, %r202, %r18;
	add.s32 	%r204, %r10, %r203;
	cvta.to.global.u64 	%rd47, %rd55;
	mul.wide.u32 	%rd48, %r204, 4;
	add.s64 	%rd49, %rd47, %rd48;
	ld.global.u32 	%r205, [%rd49];
	setp.lt.u32 	%p43, %r1, 22;
	selp.b32 	%r206, 0, -22, %p43;
	add.s32 	%r207, %r206, %r1;
	shl.b32 	%r208, %r207, 2;
	mov.u32 	%r209, as;
	add.s32 	%r210, %r209, %r208;
	st.shared.u32 	[%r210], %r205;
	add.s32 	%r211, %r3, 1;
	setp.lt.s32 	%p44, %r211, %r18;
	selp.b32 	%r212, 0, %r18, %p44;
	sub.s32 	%r213, %r211, %r212;
	shr.s32 	%r214, %r213, 31;
	and.b32  	%r215, %r214, %r18;
	add.s32 	%r216, %r215, %r213;
	add.s32 	%r217, %r216, %r203;
	mul.wide.u32 	%rd50, %r217, 4;
	add.s64 	%rd51, %rd3, %rd50;
	ld.global.u32 	%r218, [%rd51];
	setp.lt.u32 	%p45, %r1, 21;
	selp.b32 	%r219, 0, -22, %p45;
	add.s32 	%r220, %r219, %r1;
	shl.b32 	%r221, %r220, 2;
	mov.u32 	%r222, bs;
	add.s32 	%r223, %r222, %r221;
	st.shared.u32 	[%r223+4], %r218;
	add.s32 	%r224, %r216, %r11;
	mul.wide.u32 	%rd52, %r224, 4;
	add.s64 	%rd53, %rd2, %rd52;
	ld.global.u32 	%r225, [%rd53];
	mov.u32 	%r226, cs;
	add.s32 	%r227, %r226, %r221;
	st.shared.u32 	[%r227+92], %r225;
$L__BB0_12:
	bar.sync 	0;
	setp.lt.u32 	%p46, %r23, 22;
	selp.b32 	%r228, 0, -22, %p46;
	add.s32 	%r229, %r228, %r23;
	mul.lo.s32 	%r230, %r229, 22;
	add.s32 	%r231, %r8, %r230;
	shl.b32 	%r232, %r231, 2;
	mov.u32 	%r233, as;
	add.s32 	%r234, %r233, %r232;
	ld.shared.u32 	%r235, [%r234+4];
	setp.lt.u32 	%p47, %r2, 20;
	selp.b32 	%r236, 0, -22, %p47;
	add.s32 	%r237, %r236, %r2;
	add.s32 	%r238, %r237, %r230;
	shl.b32 	%r239, %r238, 2;
	mov.u32 	%r240, bs;
	add.s32 	%r241, %r240, %r239;
	ld.shared.u32 	%r242, [%r241+8];
	add.s32 	%r243, %r237, %r9;
	shl.b32 	%r244, %r243, 2;
	mov.u32 	%r245, cs;
	add.s32 	%r246, %r245, %r244;
	ld.shared.u32 	%r247, [%r246+8];
	setp.lt.u32 	%p48, %r23, 20;
	selp.b32 	%r248, 0, -22, %p48;
	add.s32 	%r249, %r23, %r248;
	mad.lo.s32 	%r250, %r249, 22, 44;
	add.s32 	%r251, %r8, %r250;
	shl.b32 	%r252, %r251, 2;
	mov.u32 	%r253, ds;
	add.s32 	%r254, %r253, %r252;
	ld.shared.u32 	%r255, [%r254+4];
	setp.lt.u32 	%p49, %r2, 22;
	selp.b32 	%r256, 0, -22, %p49;
	add.s32 	%r257, %r256, %r2;
	add.s32 	%r258, %r257, %r250;
	shl.b32 	%r259, %r258, 2;
	mov.u32 	%r260, es;
	add.s32 	%r261, %r260, %r259;
	ld.shared.u32 	%r262, [%r261];
	add.s32 	%r263, %r257, %r9;
	shl.b32 	%r264, %r263, 2;
	mov.u32 	%r265, fs;
	add.s32 	%r266, %r265, %r264;
	ld.shared.u32 	%r267, [%r266];
	bar.sync 	0;
	st.shared.u32 	[%r12+4], %r235;
	st.shared.u32 	[%r13+4], %r242;
	st.shared.u32 	[%r14+4], %r247;
	st.shared.u32 	[%r15+4], %r255;
	st.shared.u32 	[%r16+4], %r262;
	st.shared.u32 	[%r17+4], %r267;
	bar.sync 	0;
	setp.ge.s32 	%p50, %r3, %r19;
	setp.ge.s32 	%p51, %r7, %r18;
	or.pred  	%p52, %p51, %p50;
	@%p52 bra 	$L__BB0_14;
	ld.shared.u32 	%r268, [%r12+4];
	st.global.u32 	[%rd4], %r268;
	ld.shared.u32 	%r269, [%r13+4];
	st.global.u32 	[%rd5], %r269;
	ld.shared.u32 	%r270, [%r14+4];
	st.global.u32 	[%rd6], %r270;
	ld.shared.u32 	%r271, [%r15+4];
	st.global.u32 	[%rd7], %r271;
	ld.shared.u32 	%r272, [%r16+4];
	st.global.u32 	[%rd8], %r272;
	ld.shared.u32 	%r273, [%r17+4];
	st.global.u32 	[%rd9], %r273;
$L__BB0_14:
	ret;

}


// ===== COMPILED SASS (sm_100) =====

	.target	sm_100

	.elftype	@"ET_EXEC"


//--------------------- .note.nv.tkinfo           --------------------------
	.section	.note.nv.tkinfo,"",@"SHT_NOTE"
	.sectionflags	@"SHF_NOTE_NV_TKINFO"
	.tkinfo
        /*0018*/ 	.word	0x00000002
        /*0030*/ 	.string	""
        /*0030*/ 	.string	"ptxas"
        /*0030*/ 	.string	"Cuda compilation tools, release 13.0, V13.0.88"
        /*0030*/ 	.string	"Build cuda_13.0.r13.0/compiler.36424714_0"
        /*0030*/ 	.string	"-arch sm_100 -m 64 "



//--------------------- .note.nv.cuinfo           --------------------------
	.section	.note.nv.cuinfo,"",@"SHT_NOTE"
	.sectionflags	@"SHF_NOTE_NV_CUINFO"
        /*0018*/ 	.short	0x0002
        /*001a*/ 	.short	0x0064
        /*001c*/ 	.short	0x0082
	.zero		2


//--------------------- .nv.info                  --------------------------
	.section	.nv.info,"",@"SHT_CUDA_INFO"
	.align	4


	//----- nvinfo : EIATTR_REGCOUNT
	.align		4
        /*0000*/ 	.byte	0x04, 0x2f
        /*0002*/ 	.short	(.L_1 - .L_0)
	.align		4
.L_0:
        /*0004*/ 	.word	index@(_Z7runLGCAPjS_S_S_S_S_ii)
        /*0008*/ 	.word	0x00000028


	//----- nvinfo : EIATTR_FRAME_SIZE
	.align		4
.L_1:
        /*000c*/ 	.byte	0x04, 0x11
        /*000e*/ 	.short	(.L_3 - .L_2)
	.align		4
.L_2:
        /*0010*/ 	.word	index@(_Z7runLGCAPjS_S_S_S_S_ii)
        /*0014*/ 	.word	0x00000000


	//----- nvinfo : EIATTR_MIN_STACK_SIZE
	.align		4
.L_3:
        /*0018*/ 	.byte	0x04, 0x12
        /*001a*/ 	.short	(.L_5 - .L_4)
	.align		4
.L_4:
        /*001c*/ 	.word	index@(_Z7runLGCAPjS_S_S_S_S_ii)
        /*0020*/ 	.word	0x00000000
.L_5:


//--------------------- .nv.compat                --------------------------
	.section	.nv.compat,"",@"SHT_CUDA_COMPAT_INFO"
	.align	4
        /*0000*/ 	.byte	0x02, 0x09, 0x00, 0x00, 0x02, 0x02, 0x01, 0x00, 0x02, 0x05, 0x05, 0x00, 0x03, 0x07, 0x01, 0x01
        /*0010*/ 	.byte	0x02, 0x03, 0x00, 0x00, 0x02, 0x06, 0x01, 0x00, 0x04, 0x0b, 0x08, 0x00, 0x09, 0x00, 0x00, 0x00
        /*0020*/ 	.byte	0x00, 0x00, 0x00, 0x00


//--------------------- .nv.info._Z7runLGCAPjS_S_S_S_S_ii --------------------------
	.section	.nv.info._Z7runLGCAPjS_S_S_S_S_ii,"",@"SHT_CUDA_INFO"
	.sectionflags	@""
	.align	4


	//----- nvinfo : EIATTR_CUDA_API_VERSION
	.align		4
        /*0000*/ 	.byte	0x04, 0x37
        /*0002*/ 	.short	(.L_7 - .L_6)
.L_6:
        /*0004*/ 	.word	0x00000082


	//----- nvinfo : EIATTR_KPARAM_INFO
	.align		4
.L_7:
        /*0008*/ 	.byte	0x04, 0x17
        /*000a*/ 	.short	(.L_9 - .L_8)
.L_8:
        /*000c*/ 	.word	0x00000000
        /*0010*/ 	.short	0x0007
        /*0012*/ 	.short	0x0034
        /*0014*/ 	.byte	0x00, 0xf0, 0x11, 0x00


	//----- nvinfo : EIATTR_KPARAM_INFO
	.align		4
.L_9:
        /*0018*/ 	.byte	0x04, 0x17
        /*001a*/ 	.short	(.L_11 - .L_10)
.L_10:
        /*001c*/ 	.word	0x00000000
        /*0020*/ 	.short	0x0006
        /*0022*/ 	.short	0x0030
        /*0024*/ 	.byte	0x00, 0xf0, 0x11, 0x00


	//----- nvinfo : EIATTR_KPARAM_INFO
	.align		4
.L_11:
        /*0028*/ 	.byte	0x04, 0x17
        /*002a*/ 	.short	(.L_13 - .L_12)
.L_12:
        /*002c*/ 	.word	0x00000000
        /*0030*/ 	.short	0x0005
        /*0032*/ 	.short	0x0028
        /*0034*/ 	.byte	0x00, 0xf5, 0x21, 0x00


	//----- nvinfo : EIATTR_KPARAM_INFO
	.align		4
.L_13:
        /*0038*/ 	.byte	0x04, 0x17
        /*003a*/ 	.short	(.L_15 - .L_14)
.L_14:
        /*003c*/ 	.word	0x00000000
        /*0040*/ 	.short	0x0004
        /*0042*/ 	.short	0x0020
        /*0044*/ 	.byte	0x00, 0xf5, 0x21, 0x00


	//----- nvinfo : EIATTR_KPARAM_INFO
	.align		4
.L_15:
        /*0048*/ 	.byte	0x04, 0x17
        /*004a*/ 	.short	(.L_17 - .L_16)
.L_16:
        /*004c*/ 	.word	0x00000000
        /*0050*/ 	.short	0x0003
        /*0052*/ 	.short	0x0018
        /*0054*/ 	.byte	0x00, 0xf5, 0x21, 0x00


	//----- nvinfo : EIATTR_KPARAM_INFO
	.align		4
.L_17:
        /*0058*/ 	.byte	0x04, 0x17
        /*005a*/ 	.short	(.L_19 - .L_18)
.L_18:
        /*005c*/ 	.word	0x00000000
        /*0060*/ 	.short	0x0002
        /*0062*/ 	.short	0x0010
        /*0064*/ 	.byte	0x00, 0xf5, 0x21, 0x00


	//----- nvinfo : EIATTR_KPARAM_INFO
	.align		4
.L_19:
        /*0068*/ 	.byte	0x04, 0x17
        /*006a*/ 	.short	(.L_21 - .L_20)
.L_20:
        /*006c*/ 	.word	0x00000000
        /*0070*/ 	.short	0x0001
        /*0072*/ 	.short	0x0008
        /*0074*/ 	.byte	0x00, 0xf5, 0x21, 0x00


	//----- nvinfo : EIATTR_KPARAM_INFO
	.align		4
.L_21:
        /*0078*/ 	.byte	0x04, 0x17
        /*007a*/ 	.short	(.L_23 - .L_22)
.L_22:
        /*007c*/ 	.word	0x00000000
        /*0080*/ 	.short	0x0000
        /*0082*/ 	.short	0x0000
        /*0084*/ 	.byte	0x00, 0xf5, 0x21, 0x00


	//----- nvinfo : EIATTR_SPARSE_MMA_MASK
	.align		4
.L_23:
        /*0088*/ 	.byte	0x03, 0x50
        /*008a*/ 	.short	0x0000


	//----- nvinfo : EIATTR_MAXREG_COUNT
	.align		4
        /*008c*/ 	.byte	0x03, 0x1b
        /*008e*/ 	.short	0x00ff


	//----- nvinfo : EIATTR_NUM_BARRIERS
	.align		4
        /*0090*/ 	.byte	0x02, 0x4c
        /*0092*/ 	.byte	0x01
	.zero		1


	//----- nvinfo : EIATTR_MERCURY_ISA_VERSION
	.align		4
        /*0094*/ 	.byte	0x03, 0x5f
        /*0096*/ 	.short	0x0101


	//----- nvinfo : EIATTR_VRC_CTA_INIT_COUNT
	.align		4
        /*0098*/ 	.byte	0x02, 0x4a
	.zero		1
	.zero		1


	//----- nvinfo : EIATTR_EXIT_INSTR_OFFSETS
	.align		4
        /*009c*/ 	.byte	0x04, 0x1c
        /*009e*/ 	.short	(.L_25 - .L_24)


	//   ....[0]....
.L_24:
        /*00a0*/ 	.word	0x000016b0


	//   ....[1]....
        /*00a4*/ 	.word	0x00001780


	//----- nvinfo : EIATTR_CRS_STACK_SIZE
	.align		4
.L_25:
        /*00a8*/ 	.byte	0x04, 0x1e
        /*00aa*/ 	.short	(.L_27 - .L_26)
.L_26:
        /*00ac*/ 	.word	0x00000000


	//----- nvinfo : EIATTR_CBANK_PARAM_SIZE
	.align		4
.L_27:
        /*00b0*/ 	.byte	0x03, 0x19
        /*00b2*/ 	.short	0x0038


	//----- nvinfo : EIATTR_PARAM_CBANK
	.align		4
        /*00b4*/ 	.byte	0x04, 0x0a
        /*00b6*/ 	.short	(.L_29 - .L_28)
	.align		4
.L_28:
        /*00b8*/ 	.word	index@(.nv.constant0._Z7runLGCAPjS_S_S_S_S_ii)
        /*00bc*/ 	.short	0x0380
        /*00be*/ 	.short	0x0038


	//----- nvinfo : EIATTR_SW_WAR
	.align		4
.L_29:
        /*00c0*/ 	.byte	0x04, 0x36
        /*00c2*/ 	.short	(.L_31 - .L_30)
.L_30:
        /*00c4*/ 	.word	0x00000008
.L_31:


//--------------------- .nv.callgraph             --------------------------
	.section	.nv.callgraph,"",@"SHT_CUDA_CALLGRAPH"
	.align	4
	.sectionentsize	8
	.align		4
        /*0000*/ 	.word	0x00000000
	.align		4
        /*0004*/ 	.word	0xffffffff
	.align		4
        /*0008*/ 	.word	0x00000000
	.align		4
        /*000c*/ 	.word	0xfffffffe
	.align		4
        /*0010*/ 	.word	0x00000000
	.align		4
        /*0014*/ 	.word	0xfffffffd
	.align		4
        /*0018*/ 	.word	0x00000000
	.align		4
        /*001c*/ 	.word	0xfffffffc


//--------------------- .text._Z7runLGCAPjS_S_S_S_S_ii --------------------------
	.section	.text._Z7runLGCAPjS_S_S_S_S_ii,"ax",@progbits
	.align	128
        .global         _Z7runLGCAPjS_S_S_S_S_ii
        .type           _Z7runLGCAPjS_S_S_S_S_ii,@function
        .size           _Z7runLGCAPjS_S_S_S_S_ii,(.L_x_12 - _Z7runLGCAPjS_S_S_S_S_ii)
        .other          _Z7runLGCAPjS_S_S_S_S_ii,@"STO_CUDA_ENTRY STV_DEFAULT"
_Z7runLGCAPjS_S_S_S_S_ii:
.text._Z7runLGCAPjS_S_S_S_S_ii:
[----:B------:R-:W-:Y:S01]  /*0000*/  LDC R1, c[0x0][0x37c] ;  /* 0x0000df00ff017b82 */ /* 0x000fe20000000800 */
[----:B------:R-:W0:Y:S07]  /*0010*/  S2R R0, SR_TID.X ;  /* 0x0000000000007919 */ /* 0x000e2e0000002100 */
[----:B------:R-:W1:Y:S01]  /*0020*/  S2UR UR4, SR_CTAID.Y ;  /* 0x00000000000479c3 */ /* 0x000e620000002600 */
[----:B------:R-:W0:Y:S01]  /*0030*/  LDCU UR28, c[0x0][0x360] ;  /* 0x00006c00ff1c77ac */ /* 0x000e220008000800 */
[----:B------:R-:W-:Y:S01]  /*0040*/  IMAD.MOV.U32 R13, RZ, RZ, 0x4 ;  /* 0x00000004ff0d7424 */ /* 0x000fe200078e00ff */
[----:B------:R-:W0:Y:S01]  /*0050*/  S2R R3, SR_CTAID.X ;  /* 0x0000000000037919 */ /* 0x000e220000002500 */
[----:B------:R-:W-:Y:S01]  /*0060*/  IMAD.MOV.U32 R15, RZ, RZ, 0x4 ;  /* 0x00000004ff0f7424 */ /* 0x000fe200078e00ff */
[----:B------:R-:W1:Y:S01]  /*0070*/  LDCU UR29, c[0x0][0x364] ;  /* 0x00006c80ff1d77ac */ /* 0x000e620008000800 */
[----:B------:R-:W2:Y:S01]  /*0080*/  S2R R2, SR_TID.Y ;  /* 0x0000000000027919 */ /* 0x000ea20000002200 */
[----:B------:R-:W3:Y:S01]  /*0090*/  LDCU.64 UR30, c[0x0][0x3b0] ;  /* 0x00007600ff1e77ac */ /* 0x000ee20008000a00 */
[----:B------:R-:W4:Y:S01]  /*00a0*/  LDCU.128 UR16, c[0x0][0x380] ;  /* 0x00007000ff1077ac */ /* 0x000f220008000c00 */
[----:B------:R-:W5:Y:S01]  /*00b0*/  LDCU.64 UR26, c[0x0][0x358] ;  /* 0x00006b00ff1a77ac */ /* 0x000f620008000a00 */
[----:B------:R-:W5:Y:S01]  /*00c0*/  LDCU.128 UR12, c[0x0][0x390] ;  /* 0x00007200ff0c77ac */ /* 0x000f620008000c00 */
[----:B-1----:R-:W-:Y:S01]  /*00d0*/  UIMAD UR4, UR4, UR29, URZ ;  /* 0x0000001d040472a4 */ /* 0x002fe2000f8e02ff */
[----:B------:R-:W1:Y:S01]  /*00e0*/  LDCU.128 UR20, c[0x0][0x3a0] ;  /* 0x00007400ff1477ac */ /* 0x000e620008000c00 */
[----:B0-----:R-:W-:-:S04]  /*00f0*/  IMAD R3, R3, UR28, R0 ;  /* 0x0000001c03037c24 */ /* 0x001fc8000f8e0200 */
[----:B--2---:R-:W-:Y:S01]  /*0100*/  VIADD R4, R2, UR4 ;  /* 0x0000000402047c36 */ /* 0x004fe20008000000 */
[----:B---3--:R-:W-:-:S04]  /*0110*/  ISETP.GE.AND P0, PT, R3, UR30, PT ;  /* 0x0000001e03007c0c */ /* 0x008fc8000bf06270 */
[----:B------:R-:W-:Y:S02]  /*0120*/  ISETP.GE.AND P1, PT, R4, UR31, PT ;  /* 0x0000001f04007c0c */ /* 0x000fe4000bf26270 */
[----:B------:R-:W-:Y:S02]  /*0130*/  SEL R6, RZ, UR30, !P0 ;  /* 0x0000001eff067c07 */ /* 0x000fe4000c000000 */
[----:B------:R-:W-:-:S03]  /*0140*/  SEL R5, RZ, UR31, !P1 ;  /* 0x0000001fff057c07 */ /* 0x000fc6000c800000 */
[----:B------:R-:W-:Y:S02]  /*0150*/  IMAD.IADD R6, R3, 0x1, -R6 ;  /* 0x0000000103067824 */ /* 0x000fe400078e0a06 */
[----:B------:R-:W-:-:S03]  /*0160*/  IMAD.IADD R7, R4, 0x1, -R5 ;  /* 0x0000000104077824 */ /* 0x000fc600078e0a05 */
[----:B------:R-:W-:Y:S02]  /*0170*/  SHF.R.S32.HI R5, RZ, 0x1f, R6 ;  /* 0x0000001fff057819 */ /* 0x000fe40000011406 */
[----:B------:R-:W-:Y:S02]  /*0180*/  SHF.R.S32.HI R8, RZ, 0x1f, R7 ;  /* 0x0000001fff087819 */ /* 0x000fe40000011407 */
[----:B------:R-:W-:Y:S02]  /*0190*/  LOP3.LUT R5, R5, UR30, RZ, 0xc0, !PT ;  /* 0x0000001e05057c12 */ /* 0x000fe4000f8ec0ff */
[----:B------:R-:W-:-:S03]  /*01a0*/  LOP3.LUT R8, R8, UR31, RZ, 0xc0, !PT ;  /* 0x0000001f08087c12 */ /* 0x000fc6000f8ec0ff */
[----:B------:R-:W-:Y:S01]  /*01b0*/  IMAD.IADD R5, R6, 0x1, R5 ;  /* 0x0000000106057824 */ /* 0x000fe200078e0205 */
[----:B------:R-:W-:Y:S01]  /*01c0*/  IADD3 R6, PT, PT, R7, R8, RZ ;  /* 0x0000000807067210 */ /* 0x000fe20007ffe0ff */
[----:B------:R-:W-:-:S04]  /*01d0*/  HFMA2 R21, -RZ, RZ, 0, 2.384185791015625e-07 ;  /* 0x00000004ff157431 */ /* 0x000fc800000001ff */
[----:B------:R-:W-:-:S04]  /*01e0*/  IMAD R22, R6, UR30, R5 ;  /* 0x0000001e06167c24 */ /* 0x000fc8000f8e0205 */
[----:B----4-:R-:W-:-:S04]  /*01f0*/  IMAD.WIDE R12, R22, R13, UR16 ;  /* 0x00000010160c7e25 */ /* 0x010fc8000f8e020d */
[C---:B------:R-:W-:Y:S01]  /*0200*/  IMAD.WIDE R14, R22.reuse, R15, UR18 ;  /* 0x00000012160e7e25 */ /* 0x040fe2000f8e020f */
[----:B-----5:R-:W2:Y:S03]  /*0210*/  LDG.E R31, desc[UR26][R12.64] ;  /* 0x0000001a0c1f7981 */ /* 0x020ea6000c1e1900 */
[----:B------:R-:W-:Y:S01]  /*0220*/  IMAD.MOV.U32 R17, RZ, RZ, 0x4 ;  /* 0x00000004ff117424 */ /* 0x000fe200078e00ff */
[----:B------:R-:W3:Y:S01]  /*0230*/  LDG.E R30, desc[UR26][R14.64] ;  /* 0x0000001a0e1e7981 */ /* 0x000ee2000c1e1900 */
[----:B------:R-:W-:Y:S02]  /*0240*/  IMAD.MOV.U32 R19, RZ, RZ, 0x4 ;  /* 0x00000004ff137424 */ /* 0x000fe400078e00ff */
[----:B------:R-:W-:Y:S02]  /*0250*/  IMAD.MOV.U32 R23, RZ, RZ, 0x4 ;  /* 0x00000004ff177424 */ /* 0x000fe400078e00ff */
[----:B------:R-:W-:-:S04]  /*0260*/  IMAD.WIDE R16, R22, R17, UR12 ;  /* 0x0000000c16107e25 */ /* 0x000fc8000f8e0211 */
[C---:B------:R-:W-:Y:S01]  /*0270*/  IMAD.WIDE R18, R22.reuse, R19, UR14 ;  /* 0x0000000e16127e25 */ /* 0x040fe2000f8e0213 */
[----:B------:R-:W4:Y:S03]  /*0280*/  LDG.E R27, desc[UR26][R16.64] ;  /* 0x0000001a101b7981 */ /* 0x000f26000c1e1900 */
[C---:B-1----:R-:W-:Y:S01]  /*0290*/  IMAD.WIDE R20, R22.reuse, R21, UR20 ;  /* 0x0000001416147e25 */ /* 0x042fe2000f8e0215 */
[----:B------:R-:W5:Y:S03]  /*02a0*/  LDG.E R24, desc[UR26][R18.64] ;  /* 0x0000001a12187981 */ /* 0x000f66000c1e1900 */
[----:B------:R-:W-:Y:S01]  /*02b0*/  IMAD.WIDE R22, R22, R23, UR22 ;  /* 0x0000001616167e25 */ /* 0x000fe2000f8e0217 */
[----:B------:R-:W5:Y:S04]  /*02c0*/  LDG.E R25, desc[UR26][R20.64] ;  /* 0x0000001a14197981 */ /* 0x000f68000c1e1900 */
[----:B------:R-:W5:Y:S01]  /*02d0*/  LDG.E R26, desc[UR26][R22.64] ;  /* 0x0000001a161a7981 */ /* 0x000f62000c1e1900 */
[----:B------:R-:W0:Y:S01]  /*02e0*/  S2UR UR10, SR_CgaCtaId ;  /* 0x00000000000a79c3 */ /* 0x000e220000008800 */
[----:B------:R-:W-:-:S02]  /*02f0*/  ISETP.GE.U32.AND P5, PT, R2, 0x15, PT ;  /* 0x000000150200780c */ /* 0x000fc40003fa6070 */
[----:B------:R-:W-:Y:S01]  /*0300*/  ISETP.GE.U32.AND P0, PT, R0, 0x15, PT ;  /* 0x000000150000780c */ /* 0x000fe20003f06070 */
[----:B------:R-:W-:Y:S01]  /*0310*/  VIADD R7, R2, 0xffffffea ;  /* 0xffffffea02077836 */ /* 0x000fe20000000000 */
[----:B------:R-:W-:Y:S01]  /*0320*/  MOV R9, 0x16 ;  /* 0x0000001600097802 */ /* 0x000fe20000000f00 */
[----:B------:R-:W-:Y:S02]  /*0330*/  VIADD R8, R0, 0xffffffea ;  /* 0xffffffea00087836 */ /* 0x000fe40000000000 */
[----:B------:R-:W-:Y:S01]  /*0340*/  IMAD.MOV.U32 R28, RZ, RZ, R7 ;  /* 0x000000ffff1c7224 */ /* 0x000fe200078e0007 */
[----:B------:R-:W-:Y:S01]  /*0350*/  UMOV UR5, 0x400 ;  /* 0x0000040000057882 */ /* 0x000fe20000000000 */
[----:B------:R-:W-:-:S04]  /*0360*/  IMAD.MOV.U32 R10, RZ, RZ, R8 ;  /* 0x000000ffff0a7224 */ /* 0x000fc800078e0008 */
[----:B------:R-:W-:Y:S01]  /*0370*/  @!P5 IMAD.MOV R28, RZ, RZ, R2 ;  /* 0x000000ffff1cd224 */ /* 0x000fe200078e0202 */
[----:B------:R-:W-:Y:S01]  /*0380*/  UIADD3 UR6, UPT, UPT, UR5, 0x790, URZ ;  /* 0x0000079005067890 */ /* 0x000fe2000fffe0ff */
[----:B------:R-:W-:Y:S02]  /*0390*/  @!P0 IMAD.MOV R10, RZ, RZ, R0 ;  /* 0x000000ffff0a8224 */ /* 0x000fe400078e0200 */
[----:B------:R-:W-:Y:S01]  /*03a0*/  IMAD R11, R9, R28, 0x16 ;  /* 0x00000016090b7424 */ /* 0x000fe200078e021c */
[----:B------:R-:W-:-:S03]  /*03b0*/  UIADD3 UR7, UPT, UPT, UR5, 0xf20, URZ ;  /* 0x00000f2005077890 */ /* 0x000fc6000fffe0ff */
[----:B------:R-:W-:Y:S01]  /*03c0*/  IMAD.IADD R33, R11, 0x1, R10 ;  /* 0x000000010b217824 */ /* 0x000fe200078e020a */
[----:B0-----:R-:W-:Y:S02]  /*03d0*/  ULEA UR11, UR10, UR5, 0x18 ;  /* 0x000000050a0b7291 */ /* 0x001fe4000f8ec0ff */
[----:B------:R-:W-:Y:S02]  /*03e0*/  ULEA UR6, UR10, UR6, 0x18 ;  /* 0x000000060a067291 */ /* 0x000fe4000f8ec0ff */
[----:B------:R-:W-:Y:S02]  /*03f0*/  UIADD3 UR8, UPT, UPT, UR5, 0x16b0, URZ ;  /* 0x000016b005087890 */ /* 0x000fe4000fffe0ff */
[----:B------:R-:W-:Y:S01]  /*0400*/  UIADD3 UR9, UPT, UPT, UR5, 0x1e40, URZ ;  /* 0x00001e4005097890 */ /* 0x000fe2000fffe0ff */
[C---:B------:R-:W-:Y:S01]  /*0410*/  LEA R28, R33.reuse, UR11, 0x2 ;  /* 0x0000000b211c7c11 */ /* 0x040fe2000f8e10ff */
[----:B------:R-:W-:Y:S01]  /*0420*/  UIADD3 UR5, UPT, UPT, UR5, 0x25d0, URZ ;  /* 0x000025d005057890 */ /* 0x000fe2000fffe0ff */
[----:B------:R-:W-:Y:S01]  /*0430*/  LEA R29, R33, UR6, 0x2 ;  /* 0x00000006211d7c11 */ /* 0x000fe2000f8e10ff */
[----:B------:R-:W-:-:S02]  /*0440*/  ULEA UR7, UR10, UR7, 0x18 ;  /* 0x000000070a077291 */ /* 0x000fc4000f8ec0ff */
[----:B------:R-:W-:Y:S02]  /*0450*/  ULEA UR8, UR10, UR8, 0x18 ;  /* 0x000000080a087291 */ /* 0x000fe4000f8ec0ff */
[----:B------:R-:W-:Y:S02]  /*0460*/  ULEA UR9, UR10, UR9, 0x18 ;  /* 0x000000090a097291 */ /* 0x000fe4000f8ec0ff */
[----:B------:R-:W-:-:S04]  /*0470*/  ULEA UR5, UR10, UR5, 0x18 ;  /* 0x000000050a057291 */ /* 0x000fc8000f8ec0ff */
[----:B------:R-:W-:Y:S01]  /*0480*/  LEA R32, R33, UR9, 0x2 ;  /* 0x0000000921207c11 */ /* 0x000fe2000f8e10ff */
[----:B------:R-:W-:Y:S01]  /*0490*/  UIADD3 UR24, UPT, UPT, UR29, -0x1, URZ ;  /* 0xffffffff1d187890 */ /* 0x000fe2000fffe0ff */
[----:B------:R-:W-:-:S05]  /*04a0*/  ISETP.NE.AND P2, PT, R0, RZ, PT ;  /* 0x000000ff0000720c */ /* 0x000fca0003f45270 */
[C---:B------:R-:W-:Y:S01]  /*04b0*/  ISETP.EQ.OR P2, PT, R2.reuse, UR24, P2 ;  /* 0x0000001802007c0c */ /* 0x040fe20009742670 */
[----:B------:R-:W-:Y:S01]  /*04c0*/  UIADD3 UR25, UPT, UPT, UR28, -0x1, URZ ;  /* 0xffffffff1c197890 */ /* 0x000fe2000fffe0ff */
[C---:B------:R-:W-:Y:S01]  /*04d0*/  ISETP.NE.AND P1, PT, R2.reuse, RZ, PT ;  /* 0x000000ff0200720c */ /* 0x040fe20003f25270 */
[----:B------:R-:W-:Y:S01]  /*04e0*/  BSSY.RECONVERGENT B0, `(.L_x_0) ;  /* 0x0000032000007945 */ /* 0x000fe20003800200 */
[----:B------:R-:W-:-:S03]  /*04f0*/  ISETP.NE.AND P0, PT, R2, UR24, PT ;  /* 0x0000001802007c0c */ /* 0x000fc6000bf05270 */
[C---:B------:R-:W-:Y:S02]  /*0500*/  ISETP.NE.AND P3, PT, R0.reuse, UR25, PT ;  /* 0x0000001900007c0c */ /* 0x040fe4000bf65270 */
[----:B------:R-:W-:Y:S02]  /*0510*/  ISETP.EQ.OR P4, PT, R0, UR25, P1 ;  /* 0x0000001900007c0c */ /* 0x000fe40008f82670 */
[----:B------:R-:W-:Y:S02]  /*0520*/  ISETP.EQ.OR P3, PT, R2, RZ, P3 ;  /* 0x000000ff0200720c */ /* 0x000fe40001f62670 */
[----:B------:R-:W-:Y:S01]  /*0530*/  ISETP.EQ.OR P6, PT, R0, RZ, P0 ;  /* 0x000000ff0000720c */ /* 0x000fe200007c2670 */
[----:B--2---:R0:W-:Y:S04]  /*0540*/  STS [R28+0x4], R31 ;  /* 0x0000041f1c007388 */ /* 0x0041e80000000800 */
[----:B---3--:R1:W-:Y:S01]  /*0550*/  STS [R29+0x4], R30 ;  /* 0x0000041e1d007388 */ /* 0x0083e20000000800 */
[----:B0-----:R-:W-:-:S02]  /*0560*/  LEA R31, R33, UR8, 0x2 ;  /* 0x00000008211f7c11 */ /* 0x001fc4000f8e10ff */
[C---:B-1----:R-:W-:Y:S02]  /*0570*/  LEA R30, R33.reuse, UR7, 0x2 ;  /* 0x00000007211e7c11 */ /* 0x042fe4000f8e10ff */
[----:B------:R-:W-:-:S03]  /*0580*/  LEA R33, R33, UR5, 0x2 ;  /* 0x0000000521217c11 */ /* 0x000fc6000f8e10ff */
[----:B----4-:R0:W-:Y:S04]  /*0590*/  STS [R30+0x4], R27 ;  /* 0x0000041b1e007388 */ /* 0x0101e80000000800 */
[----:B-----5:R0:W-:Y:S04]  /*05a0*/  STS [R31+0x4], R24 ;  /* 0x000004181f007388 */ /* 0x0201e80000000800 */
[----:B------:R0:W-:Y:S04]  /*05b0*/  STS [R32+0x4], R25 ;  /* 0x0000041920007388 */ /* 0x0001e80000000800 */
[----:B------:R0:W-:Y:S01]  /*05c0*/  STS [R33+0x4], R26 ;  /* 0x0000041a21007388 */ /* 0x0001e20000000800 */
[----:B------:R-:W-:Y:S05]  /*05d0*/  @P2 BRA `(.L_x_1) ;  /* 0x0000000000882947 */ /* 0x000fea0003800000 */
[C---:B------:R-:W-:Y:S01]  /*05e0*/  VIADD R34, R2.reuse, 0x1 ;  /* 0x0000000102227836 */ /* 0x040fe20000000000 */
[----:B------:R-:W-:Y:S01]  /*05f0*/  ISETP.GT.AND P2, PT, R3, UR30, PT ;  /* 0x0000001e03007c0c */ /* 0x000fe2000bf44270 */
[----:B------:R-:W-:Y:S01]  /*0600*/  VIADD R35, R2, 0xffffffeb ;  /* 0xffffffeb02237836 */ /* 0x000fe20000000000 */
[----:B0-----:R-:W-:Y:S02]  /*0610*/  LOP3.LUT R24, RZ, UR30, RZ, 0x33, !PT ;  /* 0x0000001eff187c12 */ /* 0x001fe4000f8e33ff */
[C---:B------:R-:W-:Y:S01]  /*0620*/  @!P5 IADD3 R35, PT, PT, R34.reuse, RZ, RZ ;  /* 0x000000ff2223d210 */ /* 0x040fe20007ffe0ff */
[----:B------:R-:W-:Y:S01]  /*0630*/  VIADD R34, R34, UR4 ;  /* 0x0000000422227c36 */ /* 0x000fe20008000000 */
[----:B------:R-:W-:-:S04]  /*0640*/  SEL R24, R24, 0xffffffff, P2 ;  /* 0xffffffff18187807 */ /* 0x000fc80001000000 */
[----:B------:R-:W-:Y:S02]  /*0650*/  IADD3 R24, PT, PT, R3, R24, RZ ;  /* 0x0000001803187210 */ /* 0x000fe40007ffe0ff */
[----:B------:R-:W-:Y:S02]  /*0660*/  ISETP.GE.AND P2, PT, R34, UR31, PT ;  /* 0x0000001f22007c0c */ /* 0x000fe4000bf46270 */
[----:B------:R-:W-:Y:S02]  /*0670*/  SHF.R.S32.HI R25, RZ, 0x1f, R24 ;  /* 0x0000001fff197819 */ /* 0x000fe40000011418 */
[----:B------:R-:W-:Y:S02]  /*0680*/  SEL R37, RZ, UR31, !P2 ;  /* 0x0000001fff257c07 */ /* 0x000fe4000d000000 */
[----:B------:R-:W-:-:S03]  /*0690*/  LOP3.LUT R25, R25, UR30, RZ, 0xc0, !PT ;  /* 0x0000001e19197c12 */ /* 0x000fc6000f8ec0ff */
[----:B------:R-:W-:Y:S02]  /*06a0*/  IMAD.IADD R37, R34, 0x1, -R37 ;  /* 0x0000000122257824 */ /* 0x000fe400078e0a25 */
[----:B------:R-:W-:Y:S01]  /*06b0*/  IMAD.IADD R27, R24, 0x1, R25 ;  /* 0x00000001181b7824 */ /* 0x000fe200078e0219 */
[----:B------:R-:W-:Y:S01]  /*06c0*/  ISETP.GE.U32.AND P2, PT, R2, 0x14, PT ;  /* 0x000000140200780c */ /* 0x000fe20003f46070 */
[----:B------:R-:W-:Y:S01]  /*06d0*/  IMAD.MOV.U32 R25, RZ, RZ, 0x4 ;  /* 0x00000004ff197424 */ /* 0x000fe200078e00ff */
[----:B------:R-:W-:Y:S01]  /*06e0*/  SHF.R.S32.HI R34, RZ, 0x1f, R37 ;  /* 0x0000001fff227819 */ /* 0x000fe20000011425 */
[----:B------:R-:W-:-:S03]  /*06f0*/  IMAD R24, R6, UR30, R27 ;  /* 0x0000001e06187c24 */ /* 0x000fc6000f8e021b */
[----:B------:R-:W-:Y:S01]  /*0700*/  LOP3.LUT R34, R34, UR31, RZ, 0xc0, !PT ;  /* 0x0000001f22227c12 */ /* 0x000fe2000f8ec0ff */
[----:B------:R-:W-:-:S04]  /*0710*/  IMAD.WIDE.U32 R24, R24, R25, UR22 ;  /* 0x0000001618187e25 */ /* 0x000fc8000f8e0019 */
[----:B------:R-:W-:Y:S01]  /*0720*/  IMAD.IADD R34, R37, 0x1, R34 ;  /* 0x0000000125227824 */ /* 0x000fe200078e0222 */
[----:B------:R0:W2:Y:S01]  /*0730*/  LDG.E R26, desc[UR26][R24.64] ;  /* 0x0000001a181a7981 */ /* 0x0000a2000c1e1900 */
[----:B------:R-:W-:-:S04]  /*0740*/  IMAD.U32 R36, RZ, RZ, UR5 ;  /* 0x00000005ff247e24 */ /* 0x000fc8000f8e00ff */
[----:B------:R-:W-:Y:S02]  /*0750*/  IMAD R35, R35, 0x58, R36 ;  /* 0x0000005823237824 */ /* 0x000fe400078e0224 */
[----:B0-----:R-:W-:Y:S01]  /*0760*/  IMAD R24, R34, UR30, R27 ;  /* 0x0000001e22187c24 */ /* 0x001fe2000f8e021b */
[----:B------:R-:W-:Y:S01]  /*0770*/  MOV R25, R7 ;  /* 0x0000000700197202 */ /* 0x000fe20000000f00 */
[----:B------:R-:W-:Y:S02]  /*0780*/  @!P2 IMAD.MOV R25, RZ, RZ, R2 ;  /* 0x000000ffff19a224 */ /* 0x000fe400078e0202 */
[----:B------:R-:W-:-:S04]  /*0790*/  IMAD.U32 R34, RZ, RZ, UR9 ;  /* 0x00000009ff227e24 */ /* 0x000fc8000f8e00ff */
[----:B------:R-:W-:Y:S02]  /*07a0*/  IMAD R27, R25, 0x58, R34 ;  /* 0x00000058191b7824 */ /* 0x000fe400078e0222 */
[----:B------:R-:W-:-:S04]  /*07b0*/  IMAD.MOV.U32 R25, RZ, RZ, 0x4 ;  /* 0x00000004ff197424 */ /* 0x000fc800078e00ff */
[----:B------:R-:W-:-:S06]  /*07c0*/  IMAD.WIDE.U32 R24, R24, R25, UR20 ;  /* 0x0000001418187e25 */ /* 0x000fcc000f8e0019 */
[----:B------:R-:W3:Y:S04]  /*07d0*/  LDG.E R24, desc[UR26][R24.64] ;  /* 0x0000001a18187981 */ /* 0x000ee8000c1e1900 */
[----:B--2---:R1:W-:Y:S04]  /*07e0*/  STS [R35], R26 ;  /* 0x0000001a23007388 */ /* 0x0043e80000000800 */
[----:B---3--:R1:W-:Y:S02]  /*07f0*/  STS [R27+0xb0], R24 ;  /* 0x0000b0181b007388 */ /* 0x0083e40000000800 */
.L_x_1:
[----:B------:R-:W-:Y:S05]  /*0800*/  BSYNC.RECONVERGENT B0 ;  /* 0x0000000000007941 */ /* 0x000fea0003800200 */
.L_x_0:
[----:B------:R-:W-:Y:S04]  /*0810*/  BSSY.RECONVERGENT B0, `(.L_x_2) ;  /* 0x0000025000007945 */ /* 0x000fe80003800200 */
[----:B------:R-:W-:Y:S05]  /*0820*/  @P3 BRA `(.L_x_3) ;  /* 0x00000000008c3947 */ /* 0x000fea0003800000 */
[----:B01----:R-:W-:Y:S01]  /*0830*/  VIADD R24, R3, 0x1 ;  /* 0x0000000103187836 */ /* 0x003fe20000000000 */
[----:B------:R-:W-:Y:S02]  /*0840*/  ISETP.GT.AND P2, PT, R4, UR31, PT ;  /* 0x0000001f04007c0c */ /* 0x000fe4000bf44270 */
[----:B------:R-:W-:Y:S02]  /*0850*/  LOP3.LUT R25, RZ, UR31, RZ, 0x33, !PT ;  /* 0x0000001fff197c12 */ /* 0x000fe4000f8e33ff */
[----:B------:R-:W-:Y:S02]  /*0860*/  ISETP.GE.AND P3, PT, R24, UR30, PT ;  /* 0x0000001e18007c0c */ /* 0x000fe4000bf66270 */
[----:B------:R-:W-:Y:S02]  /*0870*/  SEL R27, R25, 0xffffffff, P2 ;  /* 0xffffffff191b7807 */ /* 0x000fe40001000000 */
[----:B------:R-:W-:Y:S02]  /*0880*/  SEL R25, RZ, UR30, !P3 ;  /* 0x0000001eff197c07 */ /* 0x000fe4000d800000 */
[----:B------:R-:W-:-:S03]  /*0890*/  IADD3 R27, PT, PT, R4, R27, RZ ;  /* 0x0000001b041b7210 */ /* 0x000fc60007ffe0ff */
[----:B------:R-:W-:Y:S01]  /*08a0*/  IMAD.IADD R25, R24, 0x1, -R25 ;  /* 0x0000000118197824 */ /* 0x000fe200078e0a19 */
[----:B------:R-:W-:-:S04]  /*08b0*/  SHF.R.S32.HI R26, RZ, 0x1f, R27 ;  /* 0x0000001fff1a7819 */ /* 0x000fc8000001141b */
[----:B------:R-:W-:Y:S02]  /*08c0*/  SHF.R.S32.HI R24, RZ, 0x1f, R25 ;  /* 0x0000001fff187819 */ /* 0x000fe40000011419 */
[----:B------:R-:W-:Y:S02]  /*08d0*/  LOP3.LUT R26, R26, UR31, RZ, 0xc0, !PT ;  /* 0x0000001f1a1a7c12 */ /* 0x000fe4000f8ec0ff */
[----:B------:R-:W-:-:S03]  /*08e0*/  LOP3.LUT R24, R24, UR30, RZ, 0xc0, !PT ;  /* 0x0000001e18187c12 */ /* 0x000fc6000f8ec0ff */
[----:B------:R-:W-:Y:S02]  /*08f0*/  IMAD.IADD R26, R27, 0x1, R26 ;  /* 0x000000011b1a7824 */ /* 0x000fe400078e021a */
[----:B------:R-:W-:Y:S02]  /*0900*/  IMAD.IADD R25, R25, 0x1, R24 ;  /* 0x0000000119197824 */ /* 0x000fe400078e0218 */
[----:B------:R-:W-:Y:S02]  /*0910*/  HFMA2 R24, -RZ, RZ, 0, 2.384185791015625e-07 ;  /* 0x00000004ff187431 */ /* 0x000fe400000001ff */
[----:B------:R-:W-:Y:S02]  /*0920*/  IMAD.MOV.U32 R27, RZ, RZ, 0x4 ;  /* 0x00000004ff1b7424 */ /* 0x000fe400078e00ff */
[--C-:B------:R-:W-:Y:S02]  /*0930*/  IMAD R26, R26, UR30, R25.reuse ;  /* 0x0000001e1a1a7c24 */ /* 0x100fe4000f8e0219 */
[----:B------:R-:W-:-:S02]  /*0940*/  IMAD R25, R6, UR30, R25 ;  /* 0x0000001e06197c24 */ /* 0x000fc4000f8e0219 */
[----:B------:R-:W-:-:S04]  /*0950*/  IMAD.WIDE.U32 R26, R26, R27, UR18 ;  /* 0x000000121a1a7e25 */ /* 0x000fc8000f8e001b */
[----:B------:R-:W-:Y:S02]  /*0960*/  IMAD.WIDE.U32 R24, R25, R24, UR12 ;  /* 0x0000000c19187e25 */ /* 0x000fe4000f8e0018 */
[----:B------:R0:W2:Y:S04]  /*0970*/  LDG.E R26, desc[UR26][R26.64] ;  /* 0x0000001a1a1a7981 */ /* 0x0000a8000c1e1900 */
[----:B------:R-:W3:Y:S01]  /*0980*/  LDG.E R24, desc[UR26][R24.64] ;  /* 0x0000001a18187981 */ /* 0x000ee2000c1e1900 */
[----:B------:R-:W-:Y:S01]  /*0990*/  UISETP.GE.U32.AND UP0, UPT, UR28, 0x15, UPT ;  /* 0x000000151c00788c */ /* 0x000fe2000bf06070 */
[----:B------:R-:W-:Y:S01]  /*09a0*/  ISETP.GE.U32.AND P2, PT, R2, 0x16, PT ;  /* 0x000000160200780c */ /* 0x000fe20003f46070 */
[----:B------:R-:W-:Y:S01]  /*09b0*/  UIADD3 UR4, UPT, UPT, UR28, -0x16, URZ ;  /* 0xffffffea1c047890 */ /* 0x000fe2000fffe0ff */
[----:B------:R-:W-:-:S08]  /*09c0*/  IMAD.MOV.U32 R34, RZ, RZ, R7 ;  /* 0x000000ffff227224 */ /* 0x000fd000078e0007 */
[----:B------:R-:W-:-:S03]  /*09d0*/  @!UP0 UIADD3 UR4, UPT, UPT, UR28, URZ, URZ ;  /* 0x000000ff1c048290 */ /* 0x000fc6000fffe0ff */
[----:B------:R-:W-:-:S03]  /*09e0*/  @!P2 IMAD.MOV R34, RZ, RZ, R2 ;  /* 0x000000ffff22a224 */ /* 0x000fc600078e0202 */
[----:B------:R-:W-:-:S04]  /*09f0*/  IMAD.U32 R35, RZ, RZ, UR4 ;  /* 0x00000004ff237e24 */ /* 0x000fc8000f8e00ff */
[--C-:B------:R-:W-:Y:S02]  /*0a00*/  IMAD R34, R34, 0x16, R35.reuse ;  /* 0x0000001622227824 */ /* 0x100fe400078e0223 */
[----:B------:R-:W-:-:S03]  /*0a10*/  IMAD.IADD R35, R11, 0x1, R35 ;  /* 0x000000010b237824 */ /* 0x000fc600078e0223 */
[----:B0-----:R-:W-:Y:S02]  /*0a20*/  LEA R27, R34, UR6, 0x2 ;  /* 0x00000006221b7c11 */ /* 0x001fe4000f8e10ff */
[----:B------:R-:W-:-:S03]  /*0a30*/  LEA R35, R35, UR7, 0x2 ;  /* 0x0000000723237c11 */ /* 0x000fc6000f8e10ff */
[----:B--2---:R2:W-:Y:S04]  /*0a40*/  STS [R27+0x4], R26 ;  /* 0x0000041a1b007388 */ /* 0x0045e80000000800 */
[----:B---3--:R2:W-:Y:S02]  /*0a50*/  STS [R35+0x4], R24 ;  /* 0x0000041823007388 */ /* 0x0085e40000000800 */
.L_x_3:
[----:B------:R-:W-:Y:S05]  /*0a60*/  BSYNC.RECONVERGENT B0 ;  /* 0x0000000000007941 */ /* 0x000fea0003800200 */
.L_x_2:
[----:B------:R-:W-:Y:S04]  /*0a70*/  BSSY.RECONVERGENT B0, `(.L_x_4) ;  /* 0x000001f000007945 */ /* 0x000fe80003800200 */
[----:B------:R-:W-:Y:S05]  /*0a80*/  @P4 BRA `(.L_x_5) ;  /* 0x0000000000744947 */ /* 0x000fea0003800000 */
[----:B012---:R-:W-:Y:S02]  /*0a90*/  IADD3 R26, PT, PT, R3, 0x1, RZ ;  /* 0x00000001031a7810 */ /* 0x007fe40007ffe0ff */
[----:B------:R-:W-:Y:S02]  /*0aa0*/  ISETP.GT.AND P2, PT, R4, UR31, PT ;  /* 0x0000001f04007c0c */ /* 0x000fe4000bf44270 */
[----:B------:R-:W-:Y:S02]  /*0ab0*/  LOP3.LUT R24, RZ, UR31, RZ, 0x33, !PT ;  /* 0x0000001fff187c12 */ /* 0x000fe4000f8e33ff */
[----:B------:R-:W-:Y:S02]  /*0ac0*/  ISETP.GE.AND P3, PT, R26, UR30, PT ;  /* 0x0000001e1a007c0c */ /* 0x000fe4000bf66270 */
[----:B------:R-:W-:Y:S02]  /*0ad0*/  SEL R25, R24, 0xffffffff, P2 ;  /* 0xffffffff18197807 */ /* 0x000fe40001000000 */
[----:B------:R-:W-:-:S03]  /*0ae0*/  SEL R27, RZ, UR30, !P3 ;  /* 0x0000001eff1b7c07 */ /* 0x000fc6000d800000 */
[----:B------:R-:W-:Y:S02]  /*0af0*/  IMAD.IADD R25, R4, 0x1, R25 ;  /* 0x0000000104197824 */ /* 0x000fe400078e0219 */
[----:B------:R-:W-:-:S03]  /*0b00*/  IMAD.IADD R27, R26, 0x1, -R27 ;  /* 0x000000011a1b7824 */ /* 0x000fc600078e0a1b */
[----:B------:R-:W-:Y:S02]  /*0b10*/  SHF.R.S32.HI R24, RZ, 0x1f, R25 ;  /* 0x0000001fff187819 */ /* 0x000fe40000011419 */
[----:B------:R-:W-:Y:S02]  /*0b20*/  SHF.R.S32.HI R26, RZ, 0x1f, R27 ;  /* 0x0000001fff1a7819 */ /* 0x000fe4000001141b */
[----:B------:R-:W-:Y:S02]  /*0b30*/  LOP3.LUT R24, R24, UR31, RZ, 0xc0, !PT ;  /* 0x0000001f18187c12 */ /* 0x000fe4000f8ec0ff */
[----:B------:R-:W-:-:S03]  /*0b40*/  LOP3.LUT R26, R26, UR30, RZ, 0xc0, !PT ;  /* 0x0000001e1a1a7c12 */ /* 0x000fc6000f8ec0ff */
[----:B------:R-:W-:Y:S01]  /*0b50*/  IMAD.IADD R24, R25, 0x1, R24 ;  /* 0x0000000119187824 */ /* 0x000fe200078e0218 */
[----:B------:R-:W-:Y:S01]  /*0b60*/  MOV R25, 0x4 ;  /* 0x0000000400197802 */ /* 0x000fe20000000f00 */
[----:B------:R-:W-:Y:S02]  /*0b70*/  IMAD.IADD R27, R27, 0x1, R26 ;  /* 0x000000011b1b7824 */ /* 0x000fe400078e021a */
[----:B------:R-:W-:Y:S02]  /*0b80*/  IMAD.MOV.U32 R26, RZ, RZ, 0x4 ;  /* 0x00000004ff1a7424 */ /* 0x000fe400078e00ff */
[C---:B------:R-:W-:Y:S02]  /*0b90*/  IMAD R27, R24.reuse, UR30, R27 ;  /* 0x0000001e181b7c24 */ /* 0x040fe4000f8e021b */
[----:B------:R-:W-:Y:S02]  /*0ba0*/  IMAD R24, R24, UR30, R5 ;  /* 0x0000001e18187c24 */ /* 0x000fe4000f8e0205 */
[----:B------:R-:W-:-:S04]  /*0bb0*/  IMAD.WIDE.U32 R26, R27, R26, UR18 ;  /* 0x000000121b1a7e25 */ /* 0x000fc8000f8e001a */
[----:B------:R-:W-:Y:S02]  /*0bc0*/  IMAD.WIDE.U32 R24, R24, R25, UR16 ;  /* 0x0000001018187e25 */ /* 0x000fe4000f8e0019 */
[----:B------:R-:W2:Y:S04]  /*0bd0*/  LDG.E R27, desc[UR26][R26.64] ;  /* 0x0000001a1a1b7981 */ /* 0x000ea8000c1e1900 */
[----:B------:R-:W3:Y:S01]  /*0be0*/  LDG.E R24, desc[UR26][R24.64] ;  /* 0x0000001a18187981 */ /* 0x000ee2000c1e1900 */
[----:B------:R-:W-:Y:S01]  /*0bf0*/  ISETP.GE.U32.AND P2, PT, R0, 0x14, PT ;  /* 0x000000140000780c */ /* 0x000fe20003f46070 */
[----:B------:R-:W-:Y:S01]  /*0c00*/  IMAD.MOV.U32 R34, RZ, RZ, R8 ;  /* 0x000000ffff227224 */ /* 0x000fe200078e0008 */
[----:B------:R-:W-:-:S11]  /*0c10*/  LEA R35, R10, UR11, 0x2 ;  /* 0x0000000b0a237c11 */ /* 0x000fd6000f8e10ff */
[----:B------:R-:W-:-:S05]  /*0c20*/  @!P2 IMAD.MOV R34, RZ, RZ, R0 ;  /* 0x000000ffff22a224 */ /* 0x000fca00078e0200 */
[----:B------:R-:W-:Y:S01]  /*0c30*/  LEA R34, R34, UR6, 0x2 ;  /* 0x0000000622227c11 */ /* 0x000fe2000f8e10ff */
[----:B---3--:R3:W-:Y:S04]  /*0c40*/  STS [R35+0x4], R24 ;  /* 0x0000041823007388 */ /* 0x0087e80000000800 */
[----:B--2---:R3:W-:Y:S02]  /*0c50*/  STS [R34+0x8], R27 ;  /* 0x0000081b22007388 */ /* 0x0047e40000000800 */
.L_x_5:
[----:B------:R-:W-:Y:S05]  /*0c60*/  BSYNC.RECONVERGENT B0 ;  /* 0x0000000000007941 */ /* 0x000fea0003800200 */
.L_x_4:
[----:B------:R-:W-:Y:S04]  /*0c70*/  BSSY.RECONVERGENT B0, `(.L_x_6) ;  /* 0x0000050000007945 */ /* 0x000fe80003800200 */
[----:B------:R-:W-:Y:S05]  /*0c80*/  @P6 BRA `(.L_x_7) ;  /* 0x0000000000946947 */ /* 0x000fea0003800000 */
[----:B0123--:R-:W-:Y:S01]  /*0c90*/  VIADD R24, R4, 0x1 ;  /* 0x0000000104187836 */ /* 0x00ffe20000000000 */
[----:B------:R-:W-:-:S04]  /*0ca0*/  UISETP.GE.U32.AND UP0, UPT, UR29, 0x15, UPT ;  /* 0x000000151d00788c */ /* 0x000fc8000bf06070 */
[----:B------:R-:W-:-:S04]  /*0cb0*/  ISETP.GE.AND P0, PT, R24, UR31, PT ;  /* 0x0000001f18007c0c */ /* 0x000fc8000bf06270 */
[----:B------:R-:W-:Y:S01]  /*0cc0*/  SEL R25, RZ, UR31, !P0 ;  /* 0x0000001fff197c07 */ /* 0x000fe2000c000000 */
[----:B------:R-:W-:-:S03]  /*0cd0*/  UIADD3 UR4, UPT, UPT, UR29, -0x16, URZ ;  /* 0xffffffea1d047890 */ /* 0x000fc6000fffe0ff */
[----:B------:R-:W-:Y:S01]  /*0ce0*/  IADD3 R25, PT, PT, R24, -R25, RZ ;  /* 0x8000001918197210 */ /* 0x000fe20007ffe0ff */
[----:B------:R-:W-:-:S03]  /*0cf0*/  @!UP0 UIADD3 UR4, UPT, UPT, UR29, URZ, URZ ;  /* 0x000000ff1d048290 */ /* 0x000fc6000fffe0ff */
[----:B------:R-:W-:-:S04]  /*0d00*/  SHF.R.S32.HI R24, RZ, 0x1f, R25 ;  /* 0x0000001fff187819 */ /* 0x000fc80000011419 */
[----:B------:R-:W-:Y:S01]  /*0d10*/  LOP3.LUT R24, R24, UR31, RZ, 0xc0, !PT ;  /* 0x0000001f18187c12 */ /* 0x000fe2000f8ec0ff */
[----:B------:R-:W-:Y:S01]  /*0d20*/  IMAD.U32 R36, RZ, RZ, UR4 ;  /* 0x00000004ff247e24 */ /* 0x000fe2000f8e00ff */
[----:B------:R-:W-:-:S03]  /*0d30*/  ISETP.GT.AND P0, PT, R3, UR30, PT ;  /* 0x0000001e03007c0c */ /* 0x000fc6000bf04270 */
[----:B------:R-:W-:Y:S02]  /*0d40*/  IMAD.IADD R26, R25, 0x1, R24 ;  /* 0x00000001191a7824 */ /* 0x000fe400078e0218 */
[----:B------:R-:W-:Y:S01]  /*0d50*/  IMAD R27, R9, R36, 0x16 ;  /* 0x00000016091b7424 */ /* 0x000fe200078e0224 */
[----:B------:R-:W-:Y:S01]  /*0d60*/  LOP3.LUT R36, RZ, UR30, RZ, 0x33, !PT ;  /* 0x0000001eff247c12 */ /* 0x000fe2000f8e33ff */
[----:B------:R-:W-:Y:S02]  /*0d70*/  IMAD.MOV.U32 R25, RZ, RZ, 0x4 ;  /* 0x00000004ff197424 */ /* 0x000fe400078e00ff */
[----:B------:R-:W-:Y:S01]  /*0d80*/  IMAD R24, R26, UR30, R5 ;  /* 0x0000001e1a187c24 */ /* 0x000fe2000f8e0205 */
[----:B------:R-:W-:-:S03]  /*0d90*/  SEL R36, R36, 0xffffffff, P0 ;  /* 0xffffffff24247807 */ /* 0x000fc60000000000 */
[----:B------:R-:W-:Y:S01]  /*0da0*/  IMAD.WIDE.U32 R24, R24, R25, UR14 ;  /* 0x0000000e18187e25 */ /* 0x000fe2000f8e0019 */
[----:B------:R-:W-:-:S04]  /*0db0*/  IADD3 R36, PT, PT, R3, R36, RZ ;  /* 0x0000002403247210 */ /* 0x000fc80007ffe0ff */
[----:B------:R0:W2:Y:S01]  /*0dc0*/  LDG.E R34, desc[UR26][R24.64] ;  /* 0x0000001a18227981 */ /* 0x0000a2000c1e1900 */
[----:B------:R-:W-:Y:S01]  /*0dd0*/  IMAD.IADD R35, R10, 0x1, R27 ;  /* 0x000000010a237824 */ /* 0x000fe200078e021b */
[----:B------:R-:W-:-:S04]  /*0de0*/  ISETP.GE.U32.AND P0, PT, R0, 0x16, PT ;  /* 0x000000160000780c */ /* 0x000fc80003f06070 */
[----:B------:R-:W-:Y:S02]  /*0df0*/  LEA R35, R35, UR8, 0x2 ;  /* 0x0000000823237c11 */ /* 0x000fe4000f8e10ff */
[----:B0-----:R-:W-:-:S04]  /*0e00*/  SHF.R.S32.HI R24, RZ, 0x1f, R36 ;  /* 0x0000001fff187819 */ /* 0x001fc80000011424 */
[----:B------:R-:W-:-:S05]  /*0e10*/  LOP3.LUT R25, R24, UR30, RZ, 0xc0, !PT ;  /* 0x0000001e18197c12 */ /* 0x000fca000f8ec0ff */
[----:B------:R-:W-:-:S04]  /*0e20*/  IMAD.IADD R25, R36, 0x1, R25 ;  /* 0x0000000124197824 */ /* 0x000fc800078e0219 */
[----:B------:R-:W-:Y:S02]  /*0e30*/  IMAD R24, R26, UR30, R25 ;  /* 0x0000001e1a187c24 */ /* 0x000fe4000f8e0219 */
[----:B------:R-:W-:-:S04]  /*0e40*/  IMAD.MOV.U32 R25, RZ, RZ, 0x4 ;  /* 0x00000004ff197424 */ /* 0x000fc800078e00ff */
[----:B------:R-:W-:-:S06]  /*0e50*/  IMAD.WIDE.U32 R24, R24, R25, UR20 ;  /* 0x0000001418187e25 */ /* 0x000fcc000f8e0019 */
[----:B------:R-:W3:Y:S01]  /*0e60*/  LDG.E R24, desc[UR26][R24.64] ;  /* 0x0000001a18187981 */ /* 0x000ee2000c1e1900 */
[----:B------:R-:W-:Y:S01]  /*0e70*/  IMAD.MOV.U32 R26, RZ, RZ, R8 ;  /* 0x000000ffff1a7224 */ /* 0x000fe200078e0008 */
[----:B------:R-:W-:-:S05]  /*0e80*/  @!P0 IADD3 R26, PT, PT, R0, RZ, RZ ;  /* 0x000000ff001a8210 */ /* 0x000fca0007ffe0ff */
[----:B------:R-:W-:-:S05]  /*0e90*/  IMAD.IADD R27, R27, 0x1, R26 ;  /* 0x000000011b1b7824 */ /* 0x000fca00078e021a */
[----:B------:R-:W-:Y:S01]  /*0ea0*/  LEA R27, R27, UR9, 0x2 ;  /* 0x000000091b1b7c11 */ /* 0x000fe2000f8e10ff */
[----:B--2---:R0:W-:Y:S04]  /*0eb0*/  STS [R35+0x4], R34 ;  /* 0x0000042223007388 */ /* 0x0041e80000000800 */
[----:B---3--:R0:W-:Y:S01]  /*0ec0*/  STS [R27], R24 ;  /* 0x000000181b007388 */ /* 0x0081e20000000800 */
[----:B------:R-:W-:Y:S05]  /*0ed0*/  BRA `(.L_x_8) ;  /* 0x0000000000a47947 */ /* 0x000fea0003800000 */
.L_x_7:
[----:B------:R-:W-:-:S13]  /*0ee0*/  ISETP.NE.OR P0, PT, R0, RZ, P0 ;  /* 0x000000ff0000720c */ /* 0x000fda0000705670 */
[----:B------:R-:W-:Y:S05]  /*0ef0*/  @P0 BRA `(.L_x_8) ;  /* 0x00000000009c0947 */ /* 0x000fea0003800000 */
[----:B0-----:R-:W-:Y:S01]  /*0f00*/  VIADD R25, R4, 0x1 ;  /* 0x0000000104197836 */ /* 0x001fe20000000000 */
[----:B------:R-:W-:Y:S01]  /*0f10*/  ISETP.GT.AND P0, PT, R3, UR30, PT ;  /* 0x0000001e03007c0c */ /* 0x000fe2000bf04270 */
[----:B------:R-:W-:Y:S01]  /*0f20*/  UISETP.GE.U32.AND UP0, UPT, UR29, 0x15, UPT ;  /* 0x000000151d00788c */ /* 0x000fe2000bf06070 */
[----:B-123--:R-:W-:Y:S01]  /*0f30*/  LOP3.LUT R24, RZ, UR30, RZ, 0x33, !PT ;  /* 0x0000001eff187c12 */ /* 0x00efe2000f8e33ff */
[----:B------:R-:W-:Y:S01]  /*0f40*/  UIADD3 UR4, UPT, UPT, UR29, -0x16, URZ ;  /* 0xffffffea1d047890 */ /* 0x000fe2000fffe0ff */
[----:B------:R-:W-:Y:S02]  /*0f50*/  ISETP.GE.AND P2, PT, R25, UR31, PT ;  /* 0x0000001f19007c0c */ /* 0x000fe4000bf46270 */
[----:B------:R-:W-:Y:S02]  /*0f60*/  SEL R24, R24, 0xffffffff, P0 ;  /* 0xffffffff18187807 */ /* 0x000fe40000000000 */
[----:B------:R-:W-:Y:S01]  /*0f70*/  SEL R26, RZ, UR31, !P2 ;  /* 0x0000001fff1a7c07 */ /* 0x000fe2000d000000 */
[----:B------:R-:W-:Y:S01]  /*0f80*/  IMAD.MOV.U32 R35, RZ, RZ, 0x4 ;  /* 0x00000004ff237424 */ /* 0x000fe200078e00ff */
[----:B------:R-:W-:Y:S01]  /*0f90*/  UMOV UR10, UR4 ;  /* 0x00000004000a7c82 */ /* 0x000fe20008000000 */
[----:B------:R-:W-:Y:S01]  /*0fa0*/  IMAD.IADD R24, R3, 0x1, R24 ;  /* 0x0000000103187824 */ /* 0x000fe200078e0218 */
[----:B------:R-:W-:Y:S01]  /*0fb0*/  IADD3 R26, PT, PT, R25, -R26, RZ ;  /* 0x8000001a191a7210 */ /* 0x000fe20007ffe0ff */
[----:B------:R-:W-:-:S03]  /*0fc0*/  @!UP0 UIADD3 UR4, UPT, UPT, UR29, URZ, URZ ;  /* 0x000000ff1d048290 */ /* 0x000fc6000fffe0ff */
[----:B------:R-:W-:Y:S02]  /*0fd0*/  SHF.R.S32.HI R27, RZ, 0x1f, R26 ;  /* 0x0000001fff1b7819 */ /* 0x000fe4000001141a */
[----:B------:R-:W-:Y:S02]  /*0fe0*/  SHF.R.S32.HI R25, RZ, 0x1f, R24 ;  /* 0x0000001fff197819 */ /* 0x000fe40000011418 */
[----:B------:R-:W-:Y:S02]  /*0ff0*/  LOP3.LUT R27, R27, UR31, RZ, 0xc0, !PT ;  /* 0x0000001f1b1b7c12 */ /* 0x000fe4000f8ec0ff */
[----:B------:R-:W-:-:S03]  /*1000*/  LOP3.LUT R25, R25, UR30, RZ, 0xc0, !PT ;  /* 0x0000001e19197c12 */ /* 0x000fc6000f8ec0ff */
[----:B------:R-:W-:Y:S02]  /*1010*/  IMAD.IADD R34, R26, 0x1, R27 ;  /* 0x000000011a227824 */ /* 0x000fe400078e021b */
[----:B------:R-:W-:Y:S02]  /*1020*/  HFMA2 R27, -RZ, RZ, 0, 2.384185791015625e-07 ;  /* 0x00000004ff1b7431 */ /* 0x000fe400000001ff */
[----:B------:R-:W-:-:S04]  /*1030*/  IMAD.IADD R25, R24, 0x1, R25 ;  /* 0x0000000118197824 */ /* 0x000fc800078e0219 */
[--C-:B------:R-:W-:Y:S02]  /*1040*/  IMAD R24, R6, UR30, R25.reuse ;  /* 0x0000001e06187c24 */ /* 0x100fe4000f8e0219 */
[C---:B------:R-:W-:Y:S02]  /*1050*/  IMAD R26, R34.reuse, UR30, R25 ;  /* 0x0000001e221a7c24 */ /* 0x040fe4000f8e0219 */
[----:B------:R-:W-:Y:S02]  /*1060*/  IMAD.MOV.U32 R25, RZ, RZ, 0x4 ;  /* 0x00000004ff197424 */ /* 0x000fe400078e00ff */
[----:B------:R-:W-:Y:S02]  /*1070*/  IMAD R34, R34, UR30, R5 ;  /* 0x0000001e22227c24 */ /* 0x000fe4000f8e0205 */
[----:B------:R-:W-:-:S04]  /*1080*/  IMAD.WIDE.U32 R24, R24, R25, UR22 ;  /* 0x0000001618187e25 */ /* 0x000fc8000f8e0019 */
[----:B------:R-:W-:Y:S02]  /*1090*/  IMAD.WIDE.U32 R26, R26, R27, UR20 ;  /* 0x000000141a1a7e25 */ /* 0x000fe4000f8e001b */
[----:B------:R-:W2:Y:S02]  /*10a0*/  LDG.E R24, desc[UR26][R24.64] ;  /* 0x0000001a18187981 */ /* 0x000ea4000c1e1900 */
[----:B------:R-:W-:Y:S02]  /*10b0*/  IMAD.WIDE.U32 R34, R34, R35, UR14 ;  /* 0x0000000e22227e25 */ /* 0x000fe4000f8e0023 */
[----:B------:R-:W3:Y:S01]  /*10c0*/  LDG.E R26, desc[UR26][R26.64] ;  /* 0x0000001a1a1a7981 */ /* 0x000ee2000c1e1900 */
[----:B------:R-:W-:Y:S01]  /*10d0*/  UISETP.GE.U32.AND UP0, UPT, UR29, 0x16, UPT ;  /* 0x000000161d00788c */ /* 0x000fe2000bf06070 */
[----:B------:R-:W-:Y:S02]  /*10e0*/  IMAD.U32 R36, RZ, RZ, UR4 ;  /* 0x00000004ff247e24 */ /* 0x000fe4000f8e00ff */
[----:B------:R-:W4:Y:S01]  /*10f0*/  LDG.E R34, desc[UR26][R34.64] ;  /* 0x0000001a22227981 */ /* 0x000f22000c1e1900 */
[----:B------:R-:W-:-:S04]  /*1100*/  IMAD.MOV.U32 R37, RZ, RZ, 0x58 ;  /* 0x00000058ff257424 */ /* 0x000fc800078e00ff */
[----:B------:R-:W-:-:S03]  /*1110*/  IMAD R37, R37, R36, 0x58 ;  /* 0x0000005825257424 */ /* 0x000fc600078e0224 */
[----:B------:R-:W-:-:S04]  /*1120*/  @!UP0 UIADD3 UR10, UPT, UPT, UR29, URZ, URZ ;  /* 0x000000ff1d0a8290 */ /* 0x000fc8000fffe0ff */
[----:B------:R-:W-:-:S09]  /*1130*/  UIMAD UR4, UR10, 0x58, UR5 ;  /* 0x000000580a0478a4 */ /* 0x000fd2000f8e0205 */
[----:B--2---:R0:W-:Y:S04]  /*1140*/  STS [UR4], R24 ;  /* 0x00000018ff007988 */ /* 0x0041e80008000804 */
[----:B---3--:R0:W-:Y:S04]  /*1150*/  STS [R37+UR9], R26 ;  /* 0x0000001a25007988 */ /* 0x0081e80008000809 */
[----:B----4-:R0:W-:Y:S02]  /*1160*/  STS [R37+UR8+0x4], R34 ;  /* 0x0000042225007988 */ /* 0x0101e40008000808 */
.L_x_8:
[----:B------:R-:W-:Y:S05]  /*1170*/  BSYNC.RECONVERGENT B0 ;  /* 0x0000000000007941 */ /* 0x000fea0003800200 */
.L_x_6:
[----:B------:R-:W-:Y:S01]  /*1180*/  ISETP.GE.U32.AND P3, PT, R2, 0x14, PT ;  /* 0x000000140200780c */ /* 0x000fe20003f66070 */
[----:B------:R-:W-:Y:S01]  /*1190*/  BSSY.RECONVERGENT B0, `(.L_x_9) ;  /* 0x0000034000007945 */ /* 0x000fe20003800200 */
[----:B------:R-:W-:Y:S01]  /*11a0*/  ISETP.NE.OR P1, PT, R0, UR25, P1 ;  /* 0x0000001900007c0c */ /* 0x000fe20008f25670 */
[--C-:B0--3--:R-:W-:Y:S01]  /*11b0*/  IMAD.MOV.U32 R34, RZ, RZ, R8.reuse ;  /* 0x000000ffff227224 */ /* 0x109fe200078e0008 */
[----:B------:R-:W-:Y:S01]  /*11c0*/  ISETP.GE.U32.AND P0, PT, R2, 0x16, PT ;  /* 0x000000160200780c */ /* 0x000fe20003f06070 */
[----:B-12---:R-:W-:Y:S01]  /*11d0*/  IMAD.MOV.U32 R26, RZ, RZ, R8 ;  /* 0x000000ffff1a7224 */ /* 0x006fe200078e0008 */
[C---:B------:R-:W-:Y:S02]  /*11e0*/  ISETP.GE.U32.AND P2, PT, R0.reuse, 0x14, PT ;  /* 0x000000140000780c */ /* 0x040fe40003f46070 */
[----:B------:R-:W-:Y:S02]  /*11f0*/  ISETP.GE.U32.AND P4, PT, R0, 0x16, PT ;  /* 0x000000160000780c */ /* 0x000fe40003f86070 */
[----:B------:R-:W-:-:S03]  /*1200*/  MOV R27, R7 ;  /* 0x00000007001b7202 */ /* 0x000fc60000000f00 */
[----:B------:R-:W-:-:S04]  /*1210*/  @!P3 IMAD.MOV R7, RZ, RZ, R2 ;  /* 0x000000ffff07b224 */ /* 0x000fc800078e0202 */
[----:B------:R-:W-:Y:S01]  /*1220*/  @!P0 IADD3 R27, PT, PT, R2, RZ, RZ ;  /* 0x000000ff021b8210 */ /* 0x000fe20007ffe0ff */
[----:B------:R-:W-:Y:S02]  /*1230*/  IMAD R35, R9, R7, 0x2c ;  /* 0x0000002c09237424 */ /* 0x000fe400078e0207 */
[--C-:B------:R-:W-:Y:S02]  /*1240*/  @!P2 IMAD.MOV R34, RZ, RZ, R0.reuse ;  /* 0x000000ffff22a224 */ /* 0x100fe400078e0200 */
[----:B------:R-:W-:Y:S01]  /*1250*/  @!P4 IMAD.MOV R26, RZ, RZ, R0 ;  /* 0x000000ffff1ac224 */ /* 0x000fe200078e0200 */
[----:B------:R-:W-:Y:S06]  /*1260*/  @P1 BRA `(.L_x_10) ;  /* 0x0000000000981947 */ /* 0x000fec0003800000 */
[----:B------:R-:W-:Y:S01]  /*1270*/  VIADD R2, R3, 0x1 ;  /* 0x0000000103027836 */ /* 0x000fe20000000000 */
[----:B------:R-:W-:Y:S01]  /*1280*/  ISETP.GT.AND P0, PT, R4, UR31, PT ;  /* 0x0000001f04007c0c */ /* 0x000fe2000bf04270 */
[----:B------:R-:W-:Y:S01]  /*1290*/  HFMA2 R25, -RZ, RZ, 0, 2.384185791015625e-07 ;  /* 0x00000004ff197431 */ /* 0x000fe200000001ff */
[----:B------:R-:W-:Y:S01]  /*12a0*/  LOP3.LUT R0, RZ, UR31, RZ, 0x33, !PT ;  /* 0x0000001fff007c12 */ /* 0x000fe2000f8e33ff */
[----:B------:R-:W-:Y:S01]  /*12b0*/  IMAD.MOV.U32 R8, RZ, RZ, 0x4 ;  /* 0x00000004ff087424 */ /* 0x000fe200078e00ff */
        /* <DEDUP_REMOVED lines=11> */
[C---:B------:R-:W-:Y:S02]  /*1370*/  IMAD R24, R0.reuse, UR30, R5 ;  /* 0x0000001e00187c24 */ /* 0x040fe4000f8e0205 */
[--C-:B------:R-:W-:Y:S02]  /*1380*/  IMAD R7, R0, UR30, R9.reuse ;  /* 0x0000001e00077c24 */ /* 0x100fe4000f8e0209 */
[----:B------:R-:W-:Y:S02]  /*1390*/  IMAD R9, R6, UR30, R9 ;  /* 0x0000001e06097c24 */ /* 0x000fe4000f8e0209 */
[----:B------:R-:W-:-:S02]  /*13a0*/  IMAD.MOV.U32 R6, RZ, RZ, 0x4 ;  /* 0x00000004ff067424 */ /* 0x000fc400078e00ff */
[----:B------:R-:W-:-:S04]  /*13b0*/  IMAD.WIDE.U32 R24, R24, R25, UR16 ;  /* 0x0000001018187e25 */ /* 0x000fc8000f8e0019 */
[----:B------:R-:W-:Y:S02]  /*13c0*/  IMAD.WIDE.U32 R6, R7, R6, UR18 ;  /* 0x0000001207067e25 */ /* 0x000fe4000f8e0006 */
[----:B------:R-:W2:Y:S02]  /*13d0*/  LDG.E R24, desc[UR26][R24.64] ;  /* 0x0000001a18187981 */ /* 0x000ea4000c1e1900 */
[----:B------:R-:W-:Y:S02]  /*13e0*/  IMAD.WIDE.U32 R8, R9, R8, UR12 ;  /* 0x0000000c09087e25 */ /* 0x000fe4000f8e0008 */
[----:B------:R-:W3:Y:S04]  /*13f0*/  LDG.E R6, desc[UR26][R6.64] ;  /* 0x0000001a06067981 */ /* 0x000ee8000c1e1900 */
[----:B------:R-:W4:Y:S01]  /*1400*/  LDG.E R8, desc[UR26][R8.64] ;  /* 0x0000001a08087981 */ /* 0x000f22000c1e1900 */
[----:B------:R-:W-:-:S02]  /*1410*/  UISETP.GE.U32.AND UP0, UPT, UR28, 0x16, UPT ;  /* 0x000000161c00788c */ /* 0x000fc4000bf06070 */
[----:B------:R-:W-:Y:S02]  /*1420*/  UISETP.GE.U32.AND UP1, UPT, UR28, 0x15, UPT ;  /* 0x000000151c00788c */ /* 0x000fe4000bf26070 */
[----:B------:R-:W-:-:S07]  /*1430*/  UIADD3 UR10, UPT, UPT, UR28, -0x16, URZ ;  /* 0xffffffea1c0a7890 */ /* 0x000fce000fffe0ff */
[----:B------:R-:W-:Y:S01]  /*1440*/  UMOV UR4, UR10 ;  /* 0x0000000a00047c82 */ /* 0x000fe20008000000 */
[----:B------:R-:W-:Y:S02]  /*1450*/  @!UP0 UIADD3 UR4, UPT, UPT, UR28, URZ, URZ ;  /* 0x000000ff1c048290 */ /* 0x000fe4000fffe0ff */
[----:B------:R-:W-:Y:S02]  /*1460*/  @!UP1 UIADD3 UR10, UPT, UPT, UR28, URZ, URZ ;  /* 0x000000ff1c0a9290 */ /* 0x000fe4000fffe0ff */
[----:B------:R-:W-:Y:S02]  /*1470*/  ULEA UR14, UR4, UR11, 0x2 ;  /* 0x0000000b040e7291 */ /* 0x000fe4000f8e10ff */
[----:B------:R-:W-:Y:S02]  /*1480*/  ULEA UR15, UR10, UR6, 0x2 ;  /* 0x000000060a0f7291 */ /* 0x000fe4000f8e10ff */
[----:B------:R-:W-:-:S05]  /*1490*/  ULEA UR4, UR10, UR7, 0x2 ;  /* 0x000000070a047291 */ /* 0x000fca000f8e10ff */
[----:B--2---:R0:W-:Y:S04]  /*14a0*/  STS [UR14], R24 ;  /* 0x00000018ff007988 */ /* 0x0041e8000800080e */
[----:B---3--:R0:W-:Y:S04]  /*14b0*/  STS [UR15+0x4], R6 ;  /* 0x00000406ff007988 */ /* 0x0081e8000800080f */
[----:B----4-:R0:W-:Y:S02]  /*14c0*/  STS [UR4+0x5c], R8 ;  /* 0x00005c08ff007988 */ /* 0x0101e40008000804 */
.L_x_10:
[----:B------:R-:W-:Y:S05]  /*14d0*/  BSYNC.RECONVERGENT B0 ;  /* 0x0000000000007941 */ /* 0x000fea0003800200 */
.L_x_9:
[----:B------:R-:W-:Y:S01]  /*14e0*/  BAR.SYNC.DEFER_BLOCKING 0x0 ;  /* 0x0000000000007b1d */ /* 0x000fe20000010000 */
[----:B------:R-:W-:Y:S01]  /*14f0*/  IMAD R0, R27, 0x16, R10 ;  /* 0x000000161b007824 */ /* 0x000fe200078e020a */
[----:B------:R-:W-:Y:S01]  /*1500*/  ISETP.GE.AND P0, PT, R3, UR31, PT ;  /* 0x0000001f03007c0c */ /* 0x000fe2000bf06270 */
[--C-:B------:R-:W-:Y:S02]  /*1510*/  IMAD R27, R27, 0x16, R34.reuse ;  /* 0x000000161b1b7824 */ /* 0x100fe400078e0222 */
[C---:B------:R-:W-:Y:S01]  /*1520*/  IMAD.IADD R34, R11.reuse, 0x1, R34 ;  /* 0x000000010b227824 */ /* 0x040fe200078e0222 */
[----:B------:R-:W-:Y:S01]  /*1530*/  IADD3 R11, PT, PT, R11, R26, RZ ;  /* 0x0000001a0b0b7210 */ /* 0x000fe20007ffe0ff */
[----:B------:R-:W-:Y:S01]  /*1540*/  IMAD.IADD R10, R10, 0x1, R35 ;  /* 0x000000010a0a7824 */ /* 0x000fe200078e0223 */
[----:B------:R-:W-:Y:S01]  /*1550*/  LEA R0, R0, UR11, 0x2 ;  /* 0x0000000b00007c11 */ /* 0x000fe2000f8e10ff */
[----:B------:R-:W-:Y:S01]  /*1560*/  IMAD.IADD R26, R35, 0x1, R26 ;  /* 0x00000001231a7824 */ /* 0x000fe200078e021a */
[----:B------:R-:W-:-:S02]  /*1570*/  LEA R27, R27, UR6, 0x2 ;  /* 0x000000061b1b7c11 */ /* 0x000fc4000f8e10ff */
[----:B------:R-:W-:Y:S02]  /*1580*/  LEA R34, R34, UR7, 0x2 ;  /* 0x0000000722227c11 */ /* 0x000fe4000f8e10ff */
[----:B------:R-:W-:Y:S02]  /*1590*/  LEA R10, R10, UR8, 0x2 ;  /* 0x000000080a0a7c11 */ /* 0x000fe4000f8e10ff */
[----:B------:R-:W-:Y:S02]  /*15a0*/  LEA R26, R26, UR9, 0x2 ;  /* 0x000000091a1a7c11 */ /* 0x000fe4000f8e10ff */
[----:B------:R-:W-:Y:S02]  /*15b0*/  LEA R11, R11, UR5, 0x2 ;  /* 0x000000050b0b7c11 */ /* 0x000fe4000f8e10ff */
[----:B------:R-:W-:Y:S01]  /*15c0*/  ISETP.GE.OR P0, PT, R4, UR30, P0 ;  /* 0x0000001e04007c0c */ /* 0x000fe20008706670 */
[----:B------:R-:W1:Y:S04]  /*15d0*/  LDS R5, [R0+0x4] ;  /* 0x0000040000057984 */ /* 0x000e680000000800 */
[----:B------:R-:W2:Y:S04]  /*15e0*/  LDS R2, [R27+0x8] ;  /* 0x000008001b027984 */ /* 0x000ea80000000800 */
[----:B------:R-:W3:Y:S04]  /*15f0*/  LDS R7, [R34+0x8] ;  /* 0x0000080022077984 */ /* 0x000ee80000000800 */
[----:B------:R-:W4:Y:S04]  /*1600*/  LDS R10, [R10+0x4] ;  /* 0x000004000a0a7984 */ /* 0x000f280000000800 */
[----:B------:R-:W5:Y:S04]  /*1610*/  LDS R9, [R26] ;  /* 0x000000001a097984 */ /* 0x000f680000000800 */
[----:B0-----:R-:W0:Y:S01]  /*1620*/  LDS R6, [R11] ;  /* 0x000000000b067984 */ /* 0x001e220000000800 */
[----:B------:R-:W-:Y:S06]  /*1630*/  BAR.SYNC.DEFER_BLOCKING 0x0 ;  /* 0x0000000000007b1d */ /* 0x000fec0000010000 */
[----:B-1----:R1:W-:Y:S04]  /*1640*/  STS [R28+0x4], R5 ;  /* 0x000004051c007388 */ /* 0x0023e80000000800 */
[----:B--2---:R1:W-:Y:S04]  /*1650*/  STS [R29+0x4], R2 ;  /* 0x000004021d007388 */ /* 0x0043e80000000800 */
[----:B---3--:R1:W-:Y:S04]  /*1660*/  STS [R30+0x4], R7 ;  /* 0x000004071e007388 */ /* 0x0083e80000000800 */
[----:B----4-:R1:W-:Y:S04]  /*1670*/  STS [R31+0x4], R10 ;  /* 0x0000040a1f007388 */ /* 0x0103e80000000800 */
[----:B-----5:R1:W-:Y:S04]  /*1680*/  STS [R32+0x4], R9 ;  /* 0x0000040920007388 */ /* 0x0203e80000000800 */
[----:B0-----:R1:W-:Y:S01]  /*1690*/  STS [R33+0x4], R6 ;  /* 0x0000040621007388 */ /* 0x0013e20000000800 */
[----:B------:R-:W-:Y:S06]  /*16a0*/  BAR.SYNC.DEFER_BLOCKING 0x0 ;  /* 0x0000000000007b1d */ /* 0x000fec0000010000 */
[----:B------:R-:W-:Y:S05]  /*16b0*/  @P0 EXIT ;  /* 0x000000000000094d */ /* 0x000fea0003800000 */
[----:B------:R-:W0:Y:S04]  /*16c0*/  LDS R3, [R28+0x4] ;  /* 0x000004001c037984 */ /* 0x000e280000000800 */
[----:B-1----:R-:W1:Y:S04]  /*16d0*/  LDS R29, [R29+0x4] ;  /* 0x000004001d1d7984 */ /* 0x002e680000000800 */
[----:B------:R-:W2:Y:S04]  /*16e0*/  LDS R5, [R30+0x4] ;  /* 0x000004001e057984 */ /* 0x000ea80000000800 */
[----:B------:R-:W3:Y:S04]  /*16f0*/  LDS R31, [R31+0x4] ;  /* 0x000004001f1f7984 */ /* 0x000ee80000000800 */
[----:B------:R-:W4:Y:S04]  /*1700*/  LDS R7, [R32+0x4] ;  /* 0x0000040020077984 */ /* 0x000f280000000800 */
[----:B------:R-:W5:Y:S04]  /*1710*/  LDS R33, [R33+0x4] ;  /* 0x0000040021217984 */ /* 0x000f680000000800 */
[----:B0-----:R-:W-:Y:S04]  /*1720*/  STG.E desc[UR26][R12.64], R3 ;  /* 0x000000030c007986 */ /* 0x001fe8000c10191a */
[----:B-1----:R-:W-:Y:S04]  /*1730*/  STG.E desc[UR26][R14.64], R29 ;  /* 0x0000001d0e007986 */ /* 0x002fe8000c10191a */
[----:B--2---:R-:W-:Y:S04]  /*1740*/  STG.E desc[UR26][R16.64], R5 ;  /* 0x0000000510007986 */ /* 0x004fe8000c10191a */
[----:B---3--:R-:W-:Y:S04]  /*1750*/  STG.E desc[UR26][R18.64], R31 ;  /* 0x0000001f12007986 */ /* 0x008fe8000c10191a */
[----:B----4-:R-:W-:Y:S04]  /*1760*/  STG.E desc[UR26][R20.64], R7 ;  /* 0x0000000714007986 */ /* 0x010fe8000c10191a */
[----:B-----5:R-:W-:Y:S01]  /*1770*/  STG.E desc[UR26][R22.64], R33 ;  /* 0x0000002116007986 */ /* 0x020fe2000c10191a */
[----:B------:R-:W-:Y:S05]  /*1780*/  EXIT ;  /* 0x000000000000794d */ /* 0x000fea0003800000 */
.L_x_11:
[----:B------:R-:W-:-:S00]  /*1790*/  BRA `(.L_x_11) ;  /* 0xfffffffc00fc7947 */ /* 0x000fc0000383ffff */
[----:B------:R-:W-:-:S00]  /*17a0*/  NOP ;  /* 0x0000000000007918 */ /* 0x000fc00000000000 */
        /* <DEDUP_REMOVED lines=13> */
.L_x_12:


//--------------------- .nv.shared._Z7runLGCAPjS_S_S_S_S_ii --------------------------
	.section	.nv.shared._Z7runLGCAPjS_S_S_S_S_ii,"aw",@nobits
	.sectionflags	@""
	.align	4
.nv.shared._Z7runLGCAPjS_S_S_S_S_ii:
	.zero		12640


//--------------------- .nv.shared.reserved.0     --------------------------
	.section	.nv.shared.reserved.0,"aw",@nobits
	.weak		__nv_reservedSMEM_offset_0_alias
	.size		__nv_reservedSMEM_offset_0_alias, 0, 64
	.other		__nv_reservedSMEM_offset_0_alias,@"STO_CUDA_RESERVED_SHARED STV_DEFAULT"
__nv_reservedSMEM_offset_0_alias:
	.zero		0
	.zero		64


//--------------------- .nv.constant0._Z7runLGCAPjS_S_S_S_S_ii --------------------------
	.section	.nv.constant0._Z7runLGCAPjS_S_S_S_S_ii,"a",@progbits
	.sectionflags	@""
	.align	4
.nv.constant0._Z7runLGCAPjS_S_S_S_S_ii:
	.zero		952


//--------------------- SYMBOLS --------------------------

	.type		.nv.reservedSmem.offset0,@object
	.size		.nv.reservedSmem.offset0,0x4
	.type		.nv.reservedSmem.cap,@object
	.size		.nv.reservedSmem.cap,0x4
